	.target	sm_90a

	.elftype	@"ET_EXEC"


//--------------------- .note.nv.tkinfo           --------------------------
	.section	.note.nv.tkinfo,"",@"SHT_NOTE"
	.sectionflags	@"SHF_NOTE_NV_TKINFO"
	.tkinfo
        /*0018*/ 	.word	0x00000002
        /*0030*/ 	.string	""
        /*0030*/ 	.string	"ptxas"
        /*0030*/ 	.string	"Cuda compilation tools, release 13.0, V13.0.88"
        /*0030*/ 	.string	"Build cuda_13.0.r13.0/compiler.36424714_0"
        /*0030*/ 	.string	"-arch sm_90a -m 64 "



//--------------------- .note.nv.cuinfo           --------------------------
	.section	.note.nv.cuinfo,"",@"SHT_NOTE"
	.sectionflags	@"SHF_NOTE_NV_CUINFO"
        /*0018*/ 	.short	0x0002
        /*001a*/ 	.short	0x005a
        /*001c*/ 	.short	0x0082
	.zero		2


//--------------------- .nv.info                  --------------------------
	.section	.nv.info,"",@"SHT_CUDA_INFO"
	.align	4


	//----- nvinfo : EIATTR_REGCOUNT
	.align		4
        /*0000*/ 	.byte	0x04, 0x2f
        /*0002*/ 	.short	(.L_15 - .L_14)
	.align		4
.L_14:
        /*0004*/ 	.word	index@(_ZN7cutlass13device_kernelINS_4gemm6kernel13GemmUniversalIN4cute5tupleIJiiiiEEENS1_10collective13CollectiveMmaINS1_34MainloopSm90TmaGmmaWarpSpecializedILi2ENS5_IJNS4_1CILi1EEESB_SB_EEENS1_32KernelTmaWarpSpecializedPingpongEEENS5_IJNSA_ILi64EEESF_SF_EEENS_6half_tENS5_IJlSB_lEEESH_SI_NS4_8TiledMMAINS4_8MMA_AtomIJNS4_4SM904GMMA25MMA_64x64x16_F32F16F16_SSILNSM_5MajorE0ELSO_0ELNSM_7ScaleInE1ELSP_1EEEEEENS4_6LayoutISC_NS5_IJNSA_ILi0EEEST_ST_EEEEENS5_IJNS4_10UnderscoreESW_SW_EEEEENS4_13SM90_TMA_LOADENS4_14ComposedLayoutINS4_7SwizzleILi3ELi4ELi3EEENS4_18smem_ptr_flag_bitsILi16EEENSS_INS5_IJNSA_ILi8EEESF_EEENS5_IJSF_SB_EEEEEEEvNS4_8identityESZ_S19_vS1A_EENS_8epilogue10collective6detail29Sm90TmaWarpSpecializedAdapterINS1D_15DefaultEpilogueISH_SI_SI_NS1C_6thread17LinearCombinationISH_Li1EffLNS1H_9ScaleType4KindE0ELNS_15FloatRoundStyleE2ESH_EENS1_15EpilogueDefaultEEEEEvvEEEEvNT_6ParamsE)
        /*0008*/ 	.word	0x000000a8


	//----- nvinfo : EIATTR_FRAME_SIZE
	.align		4
.L_15:
        /*000c*/ 	.byte	0x04, 0x11
        /*000e*/ 	.short	(.L_17 - .L_16)
	.align		4
.L_16:
        /*0010*/ 	.word	index@(_ZN7cutlass13device_kernelINS_4gemm6kernel13GemmUniversalIN4cute5tupleIJiiiiEEENS1_10collective13CollectiveMmaINS1_34MainloopSm90TmaGmmaWarpSpecializedILi2ENS5_IJNS4_1CILi1EEESB_SB_EEENS1_32KernelTmaWarpSpecializedPingpongEEENS5_IJNSA_ILi64EEESF_SF_EEENS_6half_tENS5_IJlSB_lEEESH_SI_NS4_8TiledMMAINS4_8MMA_AtomIJNS4_4SM904GMMA25MMA_64x64x16_F32F16F16_SSILNSM_5MajorE0ELSO_0ELNSM_7ScaleInE1ELSP_1EEEEEENS4_6LayoutISC_NS5_IJNSA_ILi0EEEST_ST_EEEEENS5_IJNS4_10UnderscoreESW_SW_EEEEENS4_13SM90_TMA_LOADENS4_14ComposedLayoutINS4_7SwizzleILi3ELi4ELi3EEENS4_18smem_ptr_flag_bitsILi16EEENSS_INS5_IJNSA_ILi8EEESF_EEENS5_IJSF_SB_EEEEEEEvNS4_8identityESZ_S19_vS1A_EENS_8epilogue10collective6detail29Sm90TmaWarpSpecializedAdapterINS1D_15DefaultEpilogueISH_SI_SI_NS1C_6thread17LinearCombinationISH_Li1EffLNS1H_9ScaleType4KindE0ELNS_15FloatRoundStyleE2ESH_EENS1_15EpilogueDefaultEEEEEvvEEEEvNT_6ParamsE)
        /*0014*/ 	.word	0x00000000


	//----- nvinfo : EIATTR_MIN_STACK_SIZE
	.align		4
.L_17:
        /*0018*/ 	.byte	0x04, 0x12
        /*001a*/ 	.short	(.L_19 - .L_18)
	.align		4
.L_18:
        /*001c*/ 	.word	index@(_ZN7cutlass13device_kernelINS_4gemm6kernel13GemmUniversalIN4cute5tupleIJiiiiEEENS1_10collective13CollectiveMmaINS1_34MainloopSm90TmaGmmaWarpSpecializedILi2ENS5_IJNS4_1CILi1EEESB_SB_EEENS1_32KernelTmaWarpSpecializedPingpongEEENS5_IJNSA_ILi64EEESF_SF_EEENS_6half_tENS5_IJlSB_lEEESH_SI_NS4_8TiledMMAINS4_8MMA_AtomIJNS4_4SM904GMMA25MMA_64x64x16_F32F16F16_SSILNSM_5MajorE0ELSO_0ELNSM_7ScaleInE1ELSP_1EEEEEENS4_6LayoutISC_NS5_IJNSA_ILi0EEEST_ST_EEEEENS5_IJNS4_10UnderscoreESW_SW_EEEEENS4_13SM90_TMA_LOADENS4_14ComposedLayoutINS4_7SwizzleILi3ELi4ELi3EEENS4_18smem_ptr_flag_bitsILi16EEENSS_INS5_IJNSA_ILi8EEESF_EEENS5_IJSF_SB_EEEEEEEvNS4_8identityESZ_S19_vS1A_EENS_8epilogue10collective6detail29Sm90TmaWarpSpecializedAdapterINS1D_15DefaultEpilogueISH_SI_SI_NS1C_6thread17LinearCombinationISH_Li1EffLNS1H_9ScaleType4KindE0ELNS_15FloatRoundStyleE2ESH_EENS1_15EpilogueDefaultEEEEEvvEEEEvNT_6ParamsE)
        /*0020*/ 	.word	0x00000000
.L_19:


//--------------------- .nv.compat                --------------------------
	.section	.nv.compat,"",@"SHT_CUDA_COMPAT_INFO"
	.align	4
        /*0000*/ 	.byte	0x02, 0x09, 0x01, 0x00, 0x02, 0x02, 0x04, 0x00, 0x02, 0x05, 0x05, 0x00, 0x03, 0x07, 0x01, 0x01
        /*0010*/ 	.byte	0x02, 0x03, 0x01, 0x00, 0x02, 0x06, 0x01, 0x00, 0x04, 0x0b, 0x08, 0x00, 0x00, 0x00, 0x00, 0x00
        /*0020*/ 	.byte	0x00, 0x00, 0x00, 0x00


//--------------------- .nv.info._ZN7cutlass13device_kernelINS_4gemm6kernel13GemmUniversalIN4cute5tupleIJiiiiEEENS1_10collective13CollectiveMmaINS1_34MainloopSm90TmaGmmaWarpSpecializedILi2ENS5_IJNS4_1CILi1EEESB_SB_EEENS1_32KernelTmaWarpSpecializedPingpongEEENS5_IJNSA_ILi64EEESF_SF_EEENS_6half_tENS5_IJlSB_lEEESH_SI_NS4_8TiledMMAINS4_8MMA_AtomIJNS4_4SM904GMMA25MMA_64x64x16_F32F16F16_SSILNSM_5MajorE0ELSO_0ELNSM_7ScaleInE1ELSP_1EEEEEENS4_6LayoutISC_NS5_IJNSA_ILi0EEEST_ST_EEEEENS5_IJNS4_10UnderscoreESW_SW_EEEEENS4_13SM90_TMA_LOADENS4_14ComposedLayoutINS4_7SwizzleILi3ELi4ELi3EEENS4_18smem_ptr_flag_bitsILi16EEENSS_INS5_IJNSA_ILi8EEESF_EEENS5_IJSF_SB_EEEEEEEvNS4_8identityESZ_S19_vS1A_EENS_8epilogue10collective6detail29Sm90TmaWarpSpecializedAdapterINS1D_15DefaultEpilogueISH_SI_SI_NS1C_6thread17LinearCombinationISH_Li1EffLNS1H_9ScaleType4KindE0ELNS_15FloatRoundStyleE2ESH_EENS1_15EpilogueDefaultEEEEEvvEEEEvNT_6ParamsE --------------------------
	.section	.nv.info._ZN7cutlass13device_kernelINS_4gemm6kernel13GemmUniversalIN4cute5tupleIJiiiiEEENS1_10collective13CollectiveMmaINS1_34MainloopSm90TmaGmmaWarpSpecializedILi2ENS5_IJNS4_1CILi1EEESB_SB_EEENS1_32KernelTmaWarpSpecializedPingpongEEENS5_IJNSA_ILi64EEESF_SF_EEENS_6half_tENS5_IJlSB_lEEESH_SI_NS4_8TiledMMAINS4_8MMA_AtomIJNS4_4SM904GMMA25MMA_64x64x16_F32F16F16_SSILNSM_5MajorE0ELSO_0ELNSM_7ScaleInE1ELSP_1EEEEEENS4_6LayoutISC_NS5_IJNSA_ILi0EEEST_ST_EEEEENS5_IJNS4_10UnderscoreESW_SW_EEEEENS4_13SM90_TMA_LOADENS4_14ComposedLayoutINS4_7SwizzleILi3ELi4ELi3EEENS4_18smem_ptr_flag_bitsILi16EEENSS_INS5_IJNSA_ILi8EEESF_EEENS5_IJSF_SB_EEEEEEEvNS4_8identityESZ_S19_vS1A_EENS_8epilogue10collective6detail29Sm90TmaWarpSpecializedAdapterINS1D_15DefaultEpilogueISH_SI_SI_NS1C_6thread17LinearCombinationISH_Li1EffLNS1H_9ScaleType4KindE0ELNS_15FloatRoundStyleE2ESH_EENS1_15EpilogueDefaultEEEEEvvEEEEvNT_6ParamsE,"",@"SHT_CUDA_INFO"
	.sectionflags	@""
	.align	4


	//----- nvinfo : EIATTR_CUDA_API_VERSION
	.align		4
        /*0000*/ 	.byte	0x04, 0x37
        /*0002*/ 	.short	(.L_21 - .L_20)
.L_20:
        /*0004*/ 	.word	0x00000082


	//----- nvinfo : EIATTR_KPARAM_INFO
	.align		4
.L_21:
        /*0008*/ 	.byte	0x04, 0x17
        /*000a*/ 	.short	(.L_23 - .L_22)
.L_22:
        /*000c*/ 	.word	0x00000000
        /*0010*/ 	.short	0x0000
        /*0012*/ 	.short	0x0070
        /*0014*/ 	.byte	0x00, 0xf0, 0x01, 0x10


	//----- nvinfo : EIATTR_SPARSE_MMA_MASK
	.align		4
.L_23:
        /*0018*/ 	.byte	0x03, 0x50
        /*001a*/ 	.short	0x0000


	//----- nvinfo : EIATTR_MAXREG_COUNT
	.align		4
        /*001c*/ 	.byte	0x03, 0x1b
        /*001e*/ 	.short	0x00a8


	//----- nvinfo : EIATTR_NUM_BARRIERS
	.align		4
        /*0020*/ 	.byte	0x02, 0x4c
        /*0022*/ 	.byte	0x01
	.zero		1


	//----- nvinfo : EIATTR_EXTERNS
	.align		4
        /*0024*/ 	.byte	0x04, 0x0f
        /*0026*/ 	.short	(.L_25 - .L_24)


	//   ....[0]....
	.align		4
.L_24:
        /*0028*/ 	.word	index@(__assertfail)


	//----- nvinfo : EIATTR_MERCURY_ISA_VERSION
	.align		4
.L_25:
        /*002c*/ 	.byte	0x03, 0x5f
        /*002e*/ 	.short	0x0101


	//----- nvinfo : EIATTR_INT_WARP_WIDE_INSTR_OFFSETS
	.align		4
        /*0030*/ 	.byte	0x04, 0x31
        /*0032*/ 	.short	(.L_27 - .L_26)


	//   ....[0]....
.L_26:
        /*0034*/ 	.word	0x00000430


	//   ....[1]....
        /*0038*/ 	.word	0x00000450


	//   ....[2]....
        /*003c*/ 	.word	0x000004d0


	//   ....[3]....
        /*0040*/ 	.word	0x000004e0


	//   ....[4]....
        /*0044*/ 	.word	0x000004f0


	//   ....[5]....
        /*0048*/ 	.word	0x00000510


	//   ....[6]....
        /*004c*/ 	.word	0x00000570


	//   ....[7]....
        /*0050*/ 	.word	0x00000590


	//----- nvinfo : EIATTR_COOP_GROUP_MASK_REGIDS
	.align		4
.L_27:
        /*0054*/ 	.byte	0x04, 0x29
        /*0056*/ 	.short	(.L_29 - .L_28)


	//   ....[0]....
.L_28:
        /*0058*/ 	.word	0xffffffff


	//   ....[1]....
        /*005c*/ 	.word	0xffffffff


	//   ....[2]....
        /*0060*/ 	.word	0xffffffff


	//   ....[3]....
        /*0064*/ 	.word	0xffffffff


	//   ....[4]....
        /*0068*/ 	.word	0xffffffff


	//   ....[5]....
        /*006c*/ 	.word	0xffffffff


	//----- nvinfo : EIATTR_COOP_GROUP_INSTR_OFFSETS
	.align		4
.L_29:
        /*0070*/ 	.byte	0x04, 0x28
        /*0072*/ 	.short	(.L_31 - .L_30)


	//   ....[0]....
.L_30:
        /*0074*/ 	.word	0x00000050


	//   ....[1]....
        /*0078*/ 	.word	0x00000080


	//   ....[2]....
        /*007c*/ 	.word	0x00000180


	//   ....[3]....
        /*0080*/ 	.word	0x00000350


	//   ....[4]....
        /*0084*/ 	.word	0x00000390


	//   ....[5]....
        /*0088*/ 	.word	0x000003d0


	//----- nvinfo : EIATTR_REG_RECONFIG
	.align		4
.L_31:
        /*008c*/ 	.byte	0x01, 0x54
	.zero		2


	//----- nvinfo : EIATTR_SYSCALL_OFFSETS
	.align		4
        /*0090*/ 	.byte	0x04, 0x46
        /*0092*/ 	.short	(.L_33 - .L_32)


	//   ....[0]....
.L_32:
        /*0094*/ 	.word	0x000016d0


	//----- nvinfo : EIATTR_MBARRIER_INSTR_OFFSETS
	.align		4
.L_33:
        /*0098*/ 	.byte	0x04, 0x39
        /*009a*/ 	.short	(.L_35 - .L_34)


	//   ....[0]....
.L_34:
        /*009c*/ 	.word	0x00000300
        /*00a0*/ 	.word	0x000000ff
        /*00a4*/ 	.word	0x00000000
        /*00a8*/ 	.short	0x0100
        /*00aa*/ 	.byte	0x09
	.zero		1


	//   ....[1]....
        /*00ac*/ 	.word	0x00000310
        /*00b0*/ 	.word	0x000000ff
        /*00b4*/ 	.word	0x00000010
        /*00b8*/ 	.short	0x0100
        /*00ba*/ 	.byte	0x09
	.zero		1


	//   ....[2]....
        /*00bc*/ 	.word	0x00000320
        /*00c0*/ 	.word	0x000000ff
        /*00c4*/ 	.word	0x00000008
        /*00c8*/ 	.short	0x0100
        /*00ca*/ 	.byte	0x09
	.zero		1


	//   ....[3]....
        /*00cc*/ 	.word	0x00000330
        /*00d0*/ 	.word	0x000000ff
        /*00d4*/ 	.word	0x00000018
        /*00d8*/ 	.short	0x0100
        /*00da*/ 	.byte	0x09
	.zero		1


	//   ....[4]....
        /*00dc*/ 	.word	0x000005b0
        /*00e0*/ 	.word	0x000000ff
        /*00e4*/ 	.word	0x00000050
        /*00e8*/ 	.short	0x0100
        /*00ea*/ 	.byte	0x09
	.zero		1


	//   ....[5]....
        /*00ec*/ 	.word	0x000005c0
        /*00f0*/ 	.word	0x000000ff
        /*00f4*/ 	.word	0x00000058
        /*00f8*/ 	.short	0x0100
        /*00fa*/ 	.byte	0x09
	.zero		1


	//   ....[6]....
        /*00fc*/ 	.word	0x00000600
        /*0100*/ 	.word	0x000000ff
        /*0104*/ 	.word	0x00000030
        /*0108*/ 	.short	0x0100
        /*010a*/ 	.byte	0x0a
	.zero		1


	//   ....[7]....
        /*010c*/ 	.word	0x00000620
        /*0110*/ 	.word	0x000000ff
        /*0114*/ 	.word	0x00000038
        /*0118*/ 	.short	0x0100
        /*011a*/ 	.byte	0x0a
	.zero		1


	//   ....[8]....
        /*011c*/ 	.word	0x00000630
        /*0120*/ 	.word	0x000000ff
        /*0124*/ 	.word	0x00000040
        /*0128*/ 	.short	0x0100
        /*012a*/ 	.byte	0x0a
	.zero		1


	//   ....[9]....
        /*012c*/ 	.word	0x00000640
        /*0130*/ 	.word	0x000000ff
        /*0134*/ 	.word	0x00000048
        /*0138*/ 	.short	0x0100
        /*013a*/ 	.byte	0x0a
	.zero		1


	//   ....[10]....
        /*013c*/ 	.word	0x000015b0
        /*0140*/ 	.word	0x0000003b
        /*0144*/ 	.word	0x00000000
        /*0148*/ 	.short	0x010a
        /*014a*/ 	.byte	0x2b
	.zero		1


	//   ....[11]....
        /*014c*/ 	.word	0x00001760
        /*0150*/ 	.word	0x00000003
        /*0154*/ 	.word	0x00000000
        /*0158*/ 	.short	0x010a
        /*015a*/ 	.byte	0x3f
	.zero		1


	//   ....[12]....
        /*015c*/ 	.word	0x000017a0
        /*0160*/ 	.word	0x00000003
        /*0164*/ 	.word	0x00000000
        /*0168*/ 	.short	0x010a
        /*016a*/ 	.byte	0x3f
	.zero		1


	//   ....[13]....
        /*016c*/ 	.word	0x00001aa0
        /*0170*/ 	.word	0x000000ff
        /*0174*/ 	.word	0x00000000
        /*0178*/ 	.short	0x010a
        /*017a*/ 	.byte	0x04
	.zero		1


	//   ....[14]....
        /*017c*/ 	.word	0x00001ae0
        /*0180*/ 	.word	0x000000ff
        /*0184*/ 	.word	0x00000000
        /*0188*/ 	.short	0x010a
        /*018a*/ 	.byte	0x04
	.zero		1


	//   ....[15]....
        /*018c*/ 	.word	0x00001d50
        /*0190*/ 	.word	0x000000ff
        /*0194*/ 	.word	0x00000000
        /*0198*/ 	.short	0x0101
        /*019a*/ 	.byte	0x04
	.zero		1


	//   ....[16]....
        /*019c*/ 	.word	0x00001e40
        /*01a0*/ 	.word	0x0000003c
        /*01a4*/ 	.word	0x00000000
        /*01a8*/ 	.short	0x0101
        /*01aa*/ 	.byte	0x2c
	.zero		1


	//   ....[17]....
        /*01ac*/ 	.word	0x00001f10
        /*01b0*/ 	.word	0x000000ff
        /*01b4*/ 	.word	0x00000000
        /*01b8*/ 	.short	0x0101
        /*01ba*/ 	.byte	0x04
	.zero		1


	//   ....[18]....
        /*01bc*/ 	.word	0x00001fc0
        /*01c0*/ 	.word	0x0000003b
        /*01c4*/ 	.word	0x00000010
        /*01c8*/ 	.short	0x010a
        /*01ca*/ 	.byte	0x2b
	.zero		1


	//   ....[19]....
        /*01cc*/ 	.word	0x00004480
        /*01d0*/ 	.word	0x0000003e
        /*01d4*/ 	.word	0x00000000
        /*01d8*/ 	.short	0x0101
        /*01da*/ 	.byte	0x2c
	.zero		1


	//   ....[20]....
        /*01dc*/ 	.word	0x00004e60
        /*01e0*/ 	.word	0x00000007
        /*01e4*/ 	.word	0x00000010
        /*01e8*/ 	.short	0x010a
        /*01ea*/ 	.byte	0x3f
	.zero		1


	//   ....[21]....
        /*01ec*/ 	.word	0x000051d0
        /*01f0*/ 	.word	0x00000003
        /*01f4*/ 	.word	0x00000058
        /*01f8*/ 	.short	0x0101
        /*01fa*/ 	.byte	0x3f
	.zero		1


	//   ....[22]....
        /*01fc*/ 	.word	0x00005940
        /*0200*/ 	.word	0x00000007
        /*0204*/ 	.word	0x00000000
        /*0208*/ 	.short	0x010a
        /*020a*/ 	.byte	0x3f
	.zero		1


	//   ....[23]....
        /*020c*/ 	.word	0x000059c0
        /*0210*/ 	.word	0x00000003
        /*0214*/ 	.word	0x00000000
        /*0218*/ 	.short	0x010a
        /*021a*/ 	.byte	0x3f
	.zero		1


	//   ....[24]....
        /*021c*/ 	.word	0x00005a20
        /*0220*/ 	.word	0x0000003d
        /*0224*/ 	.word	0x00000000
        /*0228*/ 	.short	0x010a
        /*022a*/ 	.byte	0x3f
	.zero		1


	//   ....[25]....
        /*022c*/ 	.word	0x00005a70
        /*0230*/ 	.word	0x00000003
        /*0234*/ 	.word	0x00000000
        /*0238*/ 	.short	0x010a
        /*023a*/ 	.byte	0x3f
	.zero		1


	//   ....[26]....
        /*023c*/ 	.word	0x00005ad0
        /*0240*/ 	.word	0x00000004
        /*0244*/ 	.word	0x00000000
        /*0248*/ 	.short	0x010a
        /*024a*/ 	.byte	0x3f
	.zero		1


	//   ....[27]....
        /*024c*/ 	.word	0x00005b20
        /*0250*/ 	.word	0x0000003d
        /*0254*/ 	.word	0x00000010
        /*0258*/ 	.short	0x010a
        /*025a*/ 	.byte	0x3f
	.zero		1


	//   ....[28]....
        /*025c*/ 	.word	0x00005bf0
        /*0260*/ 	.word	0x00000007
        /*0264*/ 	.word	0x00000010
        /*0268*/ 	.short	0x010a
        /*026a*/ 	.byte	0x3f
	.zero		1


	//   ....[29]....
        /*026c*/ 	.word	0x00005cc0
        /*0270*/ 	.word	0x00000007
        /*0274*/ 	.word	0x00000000
        /*0278*/ 	.short	0x010a
        /*027a*/ 	.byte	0x3f
	.zero		1


	//----- nvinfo : EIATTR_NUM_MBARRIERS
	.align		4
.L_35:
        /*027c*/ 	.byte	0x03, 0x38
        /*027e*/ 	.short	0x000a


	//----- nvinfo : EIATTR_EXIT_INSTR_OFFSETS
	.align		4
        /*0280*/ 	.byte	0x04, 0x1c
        /*0282*/ 	.short	(.L_37 - .L_36)


	//   ....[0]....
.L_36:
        /*0284*/ 	.word	0x00001200


	//   ....[1]....
        /*0288*/ 	.word	0x00001260


	//   ....[2]....
        /*028c*/ 	.word	0x00004b90


	//   ....[3]....
        /*0290*/ 	.word	0x00004bc0


	//   ....[4]....
        /*0294*/ 	.word	0x00005a10


	//----- nvinfo : EIATTR_MAX_THREADS
	.align		4
.L_37:
        /*0298*/ 	.byte	0x04, 0x05
        /*029a*/ 	.short	(.L_39 - .L_38)
.L_38:
        /*029c*/ 	.word	0x00000180
        /*02a0*/ 	.word	0x00000001
        /*02a4*/ 	.word	0x00000001


	//----- nvinfo : EIATTR_CRS_STACK_SIZE
	.align		4
.L_39:
        /*02a8*/ 	.byte	0x04, 0x1e
        /*02aa*/ 	.short	(.L_41 - .L_40)
.L_40:
        /*02ac*/ 	.word	0x00000000


	//----- nvinfo : EIATTR_CBANK_PARAM_SIZE
	.align		4
.L_41:
        /*02b0*/ 	.byte	0x03, 0x19
        /*02b2*/ 	.short	0x0470


	//----- nvinfo : EIATTR_PARAM_CBANK
	.align		4
        /*02b4*/ 	.byte	0x04, 0x0a
        /*02b6*/ 	.short	(.L_43 - .L_42)
	.align		4
.L_42:
        /*02b8*/ 	.word	index@(.nv.constant0._ZN7cutlass13device_kernelINS_4gemm6kernel13GemmUniversalIN4cute5tupleIJiiiiEEENS1_10collective13CollectiveMmaINS1_34MainloopSm90TmaGmmaWarpSpecializedILi2ENS5_IJNS4_1CILi1EEESB_SB_EEENS1_32KernelTmaWarpSpecializedPingpongEEENS5_IJNSA_ILi64EEESF_SF_EEENS_6half_tENS5_IJlSB_lEEESH_SI_NS4_8TiledMMAINS4_8MMA_AtomIJNS4_4SM904GMMA25MMA_64x64x16_F32F16F16_SSILNSM_5MajorE0ELSO_0ELNSM_7ScaleInE1ELSP_1EEEEEENS4_6LayoutISC_NS5_IJNSA_ILi0EEEST_ST_EEEEENS5_IJNS4_10UnderscoreESW_SW_EEEEENS4_13SM90_TMA_LOADENS4_14ComposedLayoutINS4_7SwizzleILi3ELi4ELi3EEENS4_18smem_ptr_flag_bitsILi16EEENSS_INS5_IJNSA_ILi8EEESF_EEENS5_IJSF_SB_EEEEEEEvNS4_8identityESZ_S19_vS1A_EENS_8epilogue10collective6detail29Sm90TmaWarpSpecializedAdapterINS1D_15DefaultEpilogueISH_SI_SI_NS1C_6thread17LinearCombinationISH_Li1EffLNS1H_9ScaleType4KindE0ELNS_15FloatRoundStyleE2ESH_EENS1_15EpilogueDefaultEEEEEvvEEEEvNT_6ParamsE)
        /*02bc*/ 	.short	0x0210
        /*02be*/ 	.short	0x0470


	//----- nvinfo : EIATTR_SW_WAR
	.align		4
.L_43:
        /*02c0*/ 	.byte	0x04, 0x36
        /*02c2*/ 	.short	(.L_45 - .L_44)
.L_44:
        /*02c4*/ 	.word	0x00000008
.L_45:


//--------------------- .nv.callgraph             --------------------------
	.section	.nv.callgraph,"",@"SHT_CUDA_CALLGRAPH"
	.align	4
	.sectionentsize	8
	.align		4
        /*0000*/ 	.word	0x00000000
	.align		4
        /*0004*/ 	.word	0xffffffff
	.align		4
        /*0008*/ 	.word	index@(_ZN7cutlass13device_kernelINS_4gemm6kernel13GemmUniversalIN4cute5tupleIJiiiiEEENS1_10collective13CollectiveMmaINS1_34MainloopSm90TmaGmmaWarpSpecializedILi2ENS5_IJNS4_1CILi1EEESB_SB_EEENS1_32KernelTmaWarpSpecializedPingpongEEENS5_IJNSA_ILi64EEESF_SF_EEENS_6half_tENS5_IJlSB_lEEESH_SI_NS4_8TiledMMAINS4_8MMA_AtomIJNS4_4SM904GMMA25MMA_64x64x16_F32F16F16_SSILNSM_5MajorE0ELSO_0ELNSM_7ScaleInE1ELSP_1EEEEEENS4_6LayoutISC_NS5_IJNSA_ILi0EEEST_ST_EEEEENS5_IJNS4_10UnderscoreESW_SW_EEEEENS4_13SM90_TMA_LOADENS4_14ComposedLayoutINS4_7SwizzleILi3ELi4ELi3EEENS4_18smem_ptr_flag_bitsILi16EEENSS_INS5_IJNSA_ILi8EEESF_EEENS5_IJSF_SB_EEEEEEEvNS4_8identityESZ_S19_vS1A_EENS_8epilogue10collective6detail29Sm90TmaWarpSpecializedAdapterINS1D_15DefaultEpilogueISH_SI_SI_NS1C_6thread17LinearCombinationISH_Li1EffLNS1H_9ScaleType4KindE0ELNS_15FloatRoundStyleE2ESH_EENS1_15EpilogueDefaultEEEEEvvEEEEvNT_6ParamsE)
	.align		4
        /*000c*/ 	.word	index@(__assertfail)
	.align		4
        /*0010*/ 	.word	0x00000000
	.align		4
        /*0014*/ 	.word	0xfffffffe
	.align		4
        /*0018*/ 	.word	0x00000000
	.align		4
        /*001c*/ 	.word	0xfffffffd
	.align		4
        /*0020*/ 	.word	0x00000000
	.align		4
        /*0024*/ 	.word	0xfffffffc


//--------------------- .nv.constant4             --------------------------
	.section	.nv.constant4,"a",@progbits
	.align	8
	.align		8
.nv.constant4:
        /*0000*/ 	.dword	__assertfail
	.align		8
        /*0008*/ 	.dword	__unnamed_1
	.align		8
        /*0010*/ 	.dword	_ZN40_INTERNAL_98b3fed0_4_k_cu_2895231c_209514cuda3std3__45__cpo5beginE
	.align		8
        /*0018*/ 	.dword	_ZN40_INTERNAL_98b3fed0_4_k_cu_2895231c_209514cuda3std3__45__cpo3endE
	.align		8
        /*0020*/ 	.dword	_ZN40_INTERNAL_98b3fed0_4_k_cu_2895231c_209514cuda3std3__45__cpo6cbeginE
	.align		8
        /*0028*/ 	.dword	_ZN40_INTERNAL_98b3fed0_4_k_cu_2895231c_209514cuda3std3__45__cpo4cendE
	.align		8
        /*0030*/ 	.dword	_ZN40_INTERNAL_98b3fed0_4_k_cu_2895231c_209514cuda3std3__442_GLOBAL__N__98b3fed0_4_k_cu_2895231c_209516ignoreE
	.align		8
        /*0038*/ 	.dword	_ZN40_INTERNAL_98b3fed0_4_k_cu_2895231c_209514cuda3std3__419piecewise_constructE
	.align		8
        /*0040*/ 	.dword	_ZN40_INTERNAL_98b3fed0_4_k_cu_2895231c_209514cuda3std3__48in_placeE
	.align		8
        /*0048*/ 	.dword	_ZN40_INTERNAL_98b3fed0_4_k_cu_2895231c_209514cuda3std6ranges3__45__cpo4swapE
	.align		8
        /*0050*/ 	.dword	_ZN40_INTERNAL_98b3fed0_4_k_cu_2895231c_209514cuda3std6ranges3__45__cpo9iter_moveE
	.align		8
        /*0058*/ 	.dword	_ZN40_INTERNAL_98b3fed0_4_k_cu_2895231c_209514cute7productE
	.align		8
        /*0060*/ 	.dword	_ZN40_INTERNAL_98b3fed0_4_k_cu_2895231c_209514cute1_E
	.align		8
        /*0068*/ 	.dword	$str$22
	.align		8
        /*0070*/ 	.dword	$str$23


//--------------------- .text._ZN7cutlass13device_kernelINS_4gemm6kernel13GemmUniversalIN4cute5tupleIJiiiiEEENS1_10collective13CollectiveMmaINS1_34MainloopSm90TmaGmmaWarpSpecializedILi2ENS5_IJNS4_1CILi1EEESB_SB_EEENS1_32KernelTmaWarpSpecializedPingpongEEENS5_IJNSA_ILi64EEESF_SF_EEENS_6half_tENS5_IJlSB_lEEESH_SI_NS4_8TiledMMAINS4_8MMA_AtomIJNS4_4SM904GMMA25MMA_64x64x16_F32F16F16_SSILNSM_5MajorE0ELSO_0ELNSM_7ScaleInE1ELSP_1EEEEEENS4_6LayoutISC_NS5_IJNSA_ILi0EEEST_ST_EEEEENS5_IJNS4_10UnderscoreESW_SW_EEEEENS4_13SM90_TMA_LOADENS4_14ComposedLayoutINS4_7SwizzleILi3ELi4ELi3EEENS4_18smem_ptr_flag_bitsILi16EEENSS_INS5_IJNSA_ILi8EEESF_EEENS5_IJSF_SB_EEEEEEEvNS4_8identityESZ_S19_vS1A_EENS_8epilogue10collective6detail29Sm90TmaWarpSpecializedAdapterINS1D_15DefaultEpilogueISH_SI_SI_NS1C_6thread17LinearCombinationISH_Li1EffLNS1H_9ScaleType4KindE0ELNS_15FloatRoundStyleE2ESH_EENS1_15EpilogueDefaultEEEEEvvEEEEvNT_6ParamsE --------------------------
	.section	.text._ZN7cutlass13device_kernelINS_4gemm6kernel13GemmUniversalIN4cute5tupleIJiiiiEEENS1_10collective13CollectiveMmaINS1_34MainloopSm90TmaGmmaWarpSpecializedILi2ENS5_IJNS4_1CILi1EEESB_SB_EEENS1_32KernelTmaWarpSpecializedPingpongEEENS5_IJNSA_ILi64EEESF_SF_EEENS_6half_tENS5_IJlSB_lEEESH_SI_NS4_8TiledMMAINS4_8MMA_AtomIJNS4_4SM904GMMA25MMA_64x64x16_F32F16F16_SSILNSM_5MajorE0ELSO_0ELNSM_7ScaleInE1ELSP_1EEEEEENS4_6LayoutISC_NS5_IJNSA_ILi0EEEST_ST_EEEEENS5_IJNS4_10UnderscoreESW_SW_EEEEENS4_13SM90_TMA_LOADENS4_14ComposedLayoutINS4_7SwizzleILi3ELi4ELi3EEENS4_18smem_ptr_flag_bitsILi16EEENSS_INS5_IJNSA_ILi8EEESF_EEENS5_IJSF_SB_EEEEEEEvNS4_8identityESZ_S19_vS1A_EENS_8epilogue10collective6detail29Sm90TmaWarpSpecializedAdapterINS1D_15DefaultEpilogueISH_SI_SI_NS1C_6thread17LinearCombinationISH_Li1EffLNS1H_9ScaleType4KindE0ELNS_15FloatRoundStyleE2ESH_EENS1_15EpilogueDefaultEEEEEvvEEEEvNT_6ParamsE,"ax",@progbits
	.align	128
.text._ZN7cutlass13device_kernelINS_4gemm6kernel13GemmUniversalIN4cute5tupleIJiiiiEEENS1_10collective13CollectiveMmaINS1_34MainloopSm90TmaGmmaWarpSpecializedILi2ENS5_IJNS4_1CILi1EEESB_SB_EEENS1_32KernelTmaWarpSpecializedPingpongEEENS5_IJNSA_ILi64EEESF_SF_EEENS_6half_tENS5_IJlSB_lEEESH_SI_NS4_8TiledMMAINS4_8MMA_AtomIJNS4_4SM904GMMA25MMA_64x64x16_F32F16F16_SSILNSM_5MajorE0ELSO_0ELNSM_7ScaleInE1ELSP_1EEEEEENS4_6LayoutISC_NS5_IJNSA_ILi0EEEST_ST_EEEEENS5_IJNS4_10UnderscoreESW_SW_EEEEENS4_13SM90_TMA_LOADENS4_14ComposedLayoutINS4_7SwizzleILi3ELi4ELi3EEENS4_18smem_ptr_flag_bitsILi16EEENSS_INS5_IJNSA_ILi8EEESF_EEENS5_IJSF_SB_EEEEEEEvNS4_8identityESZ_S19_vS1A_EENS_8epilogue10collective6detail29Sm90TmaWarpSpecializedAdapterINS1D_15DefaultEpilogueISH_SI_SI_NS1C_6thread17LinearCombinationISH_Li1EffLNS1H_9ScaleType4KindE0ELNS_15FloatRoundStyleE2ESH_EENS1_15EpilogueDefaultEEEEEvvEEEEvNT_6ParamsE:
        .type           _ZN7cutlass13device_kernelINS_4gemm6kernel13GemmUniversalIN4cute5tupleIJiiiiEEENS1_10collective13CollectiveMmaINS1_34MainloopSm90TmaGmmaWarpSpecializedILi2ENS5_IJNS4_1CILi1EEESB_SB_EEENS1_32KernelTmaWarpSpecializedPingpongEEENS5_IJNSA_ILi64EEESF_SF_EEENS_6half_tENS5_IJlSB_lEEESH_SI_NS4_8TiledMMAINS4_8MMA_AtomIJNS4_4SM904GMMA25MMA_64x64x16_F32F16F16_SSILNSM_5MajorE0ELSO_0ELNSM_7ScaleInE1ELSP_1EEEEEENS4_6LayoutISC_NS5_IJNSA_ILi0EEEST_ST_EEEEENS5_IJNS4_10UnderscoreESW_SW_EEEEENS4_13SM90_TMA_LOADENS4_14ComposedLayoutINS4_7SwizzleILi3ELi4ELi3EEENS4_18smem_ptr_flag_bitsILi16EEENSS_INS5_IJNSA_ILi8EEESF_EEENS5_IJSF_SB_EEEEEEEvNS4_8identityESZ_S19_vS1A_EENS_8epilogue10collective6detail29Sm90TmaWarpSpecializedAdapterINS1D_15DefaultEpilogueISH_SI_SI_NS1C_6thread17LinearCombinationISH_Li1EffLNS1H_9ScaleType4KindE0ELNS_15FloatRoundStyleE2ESH_EENS1_15EpilogueDefaultEEEEEvvEEEEvNT_6ParamsE,@function
        .size           _ZN7cutlass13device_kernelINS_4gemm6kernel13GemmUniversalIN4cute5tupleIJiiiiEEENS1_10collective13CollectiveMmaINS1_34MainloopSm90TmaGmmaWarpSpecializedILi2ENS5_IJNS4_1CILi1EEESB_SB_EEENS1_32KernelTmaWarpSpecializedPingpongEEENS5_IJNSA_ILi64EEESF_SF_EEENS_6half_tENS5_IJlSB_lEEESH_SI_NS4_8TiledMMAINS4_8MMA_AtomIJNS4_4SM904GMMA25MMA_64x64x16_F32F16F16_SSILNSM_5MajorE0ELSO_0ELNSM_7ScaleInE1ELSP_1EEEEEENS4_6LayoutISC_NS5_IJNSA_ILi0EEEST_ST_EEEEENS5_IJNS4_10UnderscoreESW_SW_EEEEENS4_13SM90_TMA_LOADENS4_14ComposedLayoutINS4_7SwizzleILi3ELi4ELi3EEENS4_18smem_ptr_flag_bitsILi16EEENSS_INS5_IJNSA_ILi8EEESF_EEENS5_IJSF_SB_EEEEEEEvNS4_8identityESZ_S19_vS1A_EENS_8epilogue10collective6detail29Sm90TmaWarpSpecializedAdapterINS1D_15DefaultEpilogueISH_SI_SI_NS1C_6thread17LinearCombinationISH_Li1EffLNS1H_9ScaleType4KindE0ELNS_15FloatRoundStyleE2ESH_EENS1_15EpilogueDefaultEEEEEvvEEEEvNT_6ParamsE,(.L_x_128 - _ZN7cutlass13device_kernelINS_4gemm6kernel13GemmUniversalIN4cute5tupleIJiiiiEEENS1_10collective13CollectiveMmaINS1_34MainloopSm90TmaGmmaWarpSpecializedILi2ENS5_IJNS4_1CILi1EEESB_SB_EEENS1_32KernelTmaWarpSpecializedPingpongEEENS5_IJNSA_ILi64EEESF_SF_EEENS_6half_tENS5_IJlSB_lEEESH_SI_NS4_8TiledMMAINS4_8MMA_AtomIJNS4_4SM904GMMA25MMA_64x64x16_F32F16F16_SSILNSM_5MajorE0ELSO_0ELNSM_7ScaleInE1ELSP_1EEEEEENS4_6LayoutISC_NS5_IJNSA_ILi0EEEST_ST_EEEEENS5_IJNS4_10UnderscoreESW_SW_EEEEENS4_13SM90_TMA_LOADENS4_14ComposedLayoutINS4_7SwizzleILi3ELi4ELi3EEENS4_18smem_ptr_flag_bitsILi16EEENSS_INS5_IJNSA_ILi8EEESF_EEENS5_IJSF_SB_EEEEEEEvNS4_8identityESZ_S19_vS1A_EENS_8epilogue10collective6detail29Sm90TmaWarpSpecializedAdapterINS1D_15DefaultEpilogueISH_SI_SI_NS1C_6thread17LinearCombinationISH_Li1EffLNS1H_9ScaleType4KindE0ELNS_15FloatRoundStyleE2ESH_EENS1_15EpilogueDefaultEEEEEvvEEEEvNT_6ParamsE)
        .other          _ZN7cutlass13device_kernelINS_4gemm6kernel13GemmUniversalIN4cute5tupleIJiiiiEEENS1_10collective13CollectiveMmaINS1_34MainloopSm90TmaGmmaWarpSpecializedILi2ENS5_IJNS4_1CILi1EEESB_SB_EEENS1_32KernelTmaWarpSpecializedPingpongEEENS5_IJNSA_ILi64EEESF_SF_EEENS_6half_tENS5_IJlSB_lEEESH_SI_NS4_8TiledMMAINS4_8MMA_AtomIJNS4_4SM904GMMA25MMA_64x64x16_F32F16F16_SSILNSM_5MajorE0ELSO_0ELNSM_7ScaleInE1ELSP_1EEEEEENS4_6LayoutISC_NS5_IJNSA_ILi0EEEST_ST_EEEEENS5_IJNS4_10UnderscoreESW_SW_EEEEENS4_13SM90_TMA_LOADENS4_14ComposedLayoutINS4_7SwizzleILi3ELi4ELi3EEENS4_18smem_ptr_flag_bitsILi16EEENSS_INS5_IJNSA_ILi8EEESF_EEENS5_IJSF_SB_EEEEEEEvNS4_8identityESZ_S19_vS1A_EENS_8epilogue10collective6detail29Sm90TmaWarpSpecializedAdapterINS1D_15DefaultEpilogueISH_SI_SI_NS1C_6thread17LinearCombinationISH_Li1EffLNS1H_9ScaleType4KindE0ELNS_15FloatRoundStyleE2ESH_EENS1_15EpilogueDefaultEEEEEvvEEEEvNT_6ParamsE,@"STO_CUDA_ENTRY STV_DEFAULT"
_ZN7cutlass13device_kernelINS_4gemm6kernel13GemmUniversalIN4cute5tupleIJiiiiEEENS1_10collective13CollectiveMmaINS1_34MainloopSm90TmaGmmaWarpSpecializedILi2ENS5_IJNS4_1CILi1EEESB_SB_EEENS1_32KernelTmaWarpSpecializedPingpongEEENS5_IJNSA_ILi64EEESF_SF_EEENS_6half_tENS5_IJlSB_lEEESH_SI_NS4_8TiledMMAINS4_8MMA_AtomIJNS4_4SM904GMMA25MMA_64x64x16_F32F16F16_SSILNSM_5MajorE0ELSO_0ELNSM_7ScaleInE1ELSP_1EEEEEENS4_6LayoutISC_NS5_IJNSA_ILi0EEEST_ST_EEEEENS5_IJNS4_10UnderscoreESW_SW_EEEEENS4_13SM90_TMA_LOADENS4_14ComposedLayoutINS4_7SwizzleILi3ELi4ELi3EEENS4_18smem_ptr_flag_bitsILi16EEENSS_INS5_IJNSA_ILi8EEESF_EEENS5_IJSF_SB_EEEEEEEvNS4_8identityESZ_S19_vS1A_EENS_8epilogue10collective6detail29Sm90TmaWarpSpecializedAdapterINS1D_15DefaultEpilogueISH_SI_SI_NS1C_6thread17LinearCombinationISH_Li1EffLNS1H_9ScaleType4KindE0ELNS_15FloatRoundStyleE2ESH_EENS1_15EpilogueDefaultEEEEEvvEEEEvNT_6ParamsE:
[----:B------:R-:W0:Y:S01]  /*0000*/  LDC R1, c[0x0][0x28] ;  /* 0x00000a00ff017b82 */ /* 0x000e220000000800 */
[----:B------:R-:W1:Y:S01]  /*0010*/  S2R R4, SR_TID.X ;  /* 0x0000000000047919 */ /* 0x000e620000002100 */
[----:B------:R-:W-:Y:S01]  /*0020*/  ELECT P0, URZ, PT ;  /* 0x00000000003f782f */ /* 0x000fe20003800000 */
[----:B------:R-:W-:Y:S01]  /*0030*/  BSSY B0, `(.L_x_0) ;  /* 0x0000014000007945 */ /* 0x000fe20003800000 */
[----:B-1----:R-:W-:-:S05]  /*0040*/  SHF.R.U32.HI R0, RZ, 0x5, R4 ;  /* 0x00000005ff007819 */ /* 0x002fca0000011604 */
[----:B------:R-:W1:Y:S02]  /*0050*/  SHFL.IDX PT, R2, R0, RZ, 0x1f ;  /* 0x00001fff00027589 */ /* 0x000e6400000e0000 */
[----:B-1----:R-:W-:Y:S02]  /*0060*/  R2UR UR8, R2 ;  /* 0x00000000020872ca */ /* 0x002fe400000e0000 */
[----:B------:R-:W-:-:S05]  /*0070*/  SHF.R.U32.HI R2, RZ, 0x7, R4 ;  /* 0x00000007ff027819 */ /* 0x000fca0000011604 */
[----:B------:R1:W2:Y:S06]  /*0080*/  SHFL.IDX PT, R3, R2, RZ, 0x1f ;  /* 0x00001fff02037589 */ /* 0x0002ac00000e0000 */
[----:B------:R-:W-:Y:S02]  /*0090*/  USHF.R.S32.HI UR4, URZ, 0x1f, UR8 ;  /* 0x0000001f3f047899 */ /* 0x000fe40008011408 */
[----:B------:R-:W-:Y:S02]  /*00a0*/  ISETP.NE.OR P0, PT, RZ, UR8, !P0 ;  /* 0x00000008ff007c0c */ /* 0x000fe4000c705670 */
[----:B------:R-:W-:-:S04]  /*00b0*/  ULEA.HI UR4, UR4, UR8, URZ, 0x2 ;  /* 0x0000000804047291 */ /* 0x000fc8000f8f103f */
[----:B------:R-:W-:-:S04]  /*00c0*/  ULOP3.LUT UR4, UR4, 0xfffffffc, URZ, 0xc0, !UPT ;  /* 0xfffffffc04047892 */ /* 0x000fc8000f8ec03f */
[----:B------:R-:W-:-:S03]  /*00d0*/  UIADD3 UR8, UR8, -UR4, URZ ;  /* 0x8000000408087290 */ /* 0x000fc6000fffe03f */
[----:B01----:R-:W-:Y:S09]  /*00e0*/  @P0 BRA `(.L_x_1) ;  /* 0x0000000000200947 */ /* 0x003ff20003800000 */
[----:B------:R-:W-:Y:S02]  /*00f0*/  ULDC.64 UR4, c[0x0][0x198] ;  /* 0x0000660000047ab9 */ /* 0x000fe40000000a00 */
[----:B------:R-:W-:Y:S02]  /*0100*/  UIADD3 UR6, UP0, UR4, 0xf0, URZ ;  /* 0x000000f004067890 */ /* 0x000fe4000ff1e03f */
[----:B------:R-:W-:Y:S02]  /*0110*/  UIADD3 UR4, UP1, UR4, 0x1f0, URZ ;  /* 0x000001f004047890 */ /* 0x000fe4000ff3e03f */
[----:B------:R-:W-:Y:S02]  /*0120*/  UIADD3.X UR7, URZ, UR5, URZ, UP0, !UPT ;  /* 0x000000053f077290 */ /* 0x000fe400087fe43f */
[----:B------:R-:W-:-:S07]  /*0130*/  UIADD3.X UR5, URZ, UR5, URZ, UP1, !UPT ;  /* 0x000000053f057290 */ /* 0x000fce0008ffe43f */
[----:B------:R0:W-:Y:S02]  /*0140*/  UTMACCTL.PF [UR6] ;  /* 0x00000000060079b9 */ /* 0x0001e40008040000 */
[----:B------:R0:W-:Y:S02]  /*0150*/  UTMACCTL.PF [UR4] ;  /* 0x00000000040079b9 */ /* 0x0001e40008040000 */
[----:B0-----:R-:W-:Y:S01]  /*0160*/  NOP ;  /* 0x0000000000007918 */ /* 0x001fe20000000000 */
.L_x_1:
[----:B------:R-:W-:Y:S05]  /*0170*/  BSYNC B0 ;  /* 0x0000000000007941 */ /* 0x000fea0003800000 */
.L_x_0:
[----:B------:R-:W0:Y:S01]  /*0180*/  SHFL.IDX PT, R5, R0, RZ, 0x1f ;  /* 0x00001fff00057589 */ /* 0x000e2200000e0000 */
[----:B--2---:R-:W-:Y:S01]  /*0190*/  R2UR UR15, R3 ;  /* 0x00000000030f72ca */ /* 0x004fe200000e0000 */
[----:B------:R-:W-:-:S04]  /*01a0*/  UISETP.NE.AND UP0, UPT, UR8, 0x3, UPT ;  /* 0x000000030800788c */ /* 0x000fc8000bf05270 */
[----:B------:R-:W-:-:S08]  /*01b0*/  UISETP.EQ.OR UP0, UPT, UR8, URZ, !UP0 ;  /* 0x0000003f0800728c */ /* 0x000fd0000c702670 */
[----:B------:R-:W-:Y:S02]  /*01c0*/  UIADD3 UR18, UR15, -0x1, URZ ;  /* 0xffffffff0f127890 */ /* 0x000fe4000fffe03f */
[----:B------:R-:W-:Y:S02]  /*01d0*/  UISETP.EQ.AND UP0, UPT, UR15, URZ, UP0 ;  /* 0x0000003f0f00728c */ /* 0x000fe40008702270 */
[----:B------:R-:W-:Y:S02]  /*01e0*/  UISETP.GE.U32.AND UP1, UPT, UR18, 0x2, UPT ;  /* 0x000000021200788c */ /* 0x000fe4000bf26070 */
[----:B------:R-:W-:Y:S01]  /*01f0*/  USEL UR36, URZ, 0x1, !UP0 ;  /* 0x000000013f247887 */ /* 0x000fe2000c000000 */
[----:B0-----:R-:W-:-:S03]  /*0200*/  ISETP.NE.AND P0, PT, R5, RZ, PT ;  /* 0x000000ff0500720c */ /* 0x001fc60003f05270 */
[----:B------:R-:W-:-:S10]  /*0210*/  USEL UR36, UR36, 0x2, UP1 ;  /* 0x0000000224247887 */ /* 0x000fd40008800000 */
[----:B------:R-:W-:Y:S05]  /*0220*/  @P0 BRA `(.L_x_2) ;  /* 0x0000000000480947 */ /* 0x000fea0003800000 */
[----:B------:R-:W0:Y:S01]  /*0230*/  S2UR UR9, SR_CgaCtaId ;  /* 0x00000000000979c3 */ /* 0x000e220000008800 */
[----:B------:R-:W-:Y:S01]  /*0240*/  UMOV UR4, 0x400 ;  /* 0x0000040000047882 */ /* 0x000fe20000000000 */
[----:B------:R-:W-:Y:S01]  /*0250*/  UMOV UR5, 0x1 ;  /* 0x0000000100057882 */ /* 0x000fe20000000000 */
[----:B------:R-:W-:Y:S01]  /*0260*/  UMOV UR6, 0x80 ;  /* 0x0000008000067882 */ /* 0x000fe20000000000 */
[----:B------:R-:W-:Y:S01]  /*0270*/  ELECT P0, URZ, PT ;  /* 0x00000000003f782f */ /* 0x000fe20003800000 */
[----:B------:R-:W-:-:S04]  /*0280*/  UIADD3 UR6, -UR6, 0x100000, URZ ;  /* 0x0010000006067890 */ /* 0x000fc8000fffe13f */
[----:B------:R-:W-:Y:S02]  /*0290*/  USHF.L.U32 UR7, UR6, 0xb, URZ ;  /* 0x0000000b06077899 */ /* 0x000fe4000800063f */
[----:B------:R-:W-:Y:S02]  /*02a0*/  USHF.L.U32 UR6, UR6, 0x1, URZ ;  /* 0x0000000106067899 */ /* 0x000fe4000800063f */
[----:B0-----:R-:W-:Y:S02]  /*02b0*/  ULEA UR9, UR9, UR4, 0x18 ;  /* 0x0000000409097291 */ /* 0x001fe4000f8ec03f */
[----:B------:R-:W-:-:S04]  /*02c0*/  UIADD3 UR4, -UR5, 0x100000, URZ ;  /* 0x0010000005047890 */ /* 0x000fc8000fffe13f */
[----:B------:R-:W-:Y:S02]  /*02d0*/  USHF.L.U32 UR5, UR4, 0xb, URZ ;  /* 0x0000000b04057899 */ /* 0x000fe4000800063f */
[----:B------:R-:W-:Y:S01]  /*02e0*/  USHF.L.U32 UR4, UR4, 0x1, URZ ;  /* 0x0000000104047899 */ /* 0x000fe2000800063f */
[----:B------:R-:W0:Y:S11]  /*02f0*/  FENCE.VIEW.ASYNC.S ;  /* 0x00000000000073c6 */ /* 0x000e360000000000 */
[----:B0-----:R0:W1:Y:S01]  /*0300*/  SYNCS.EXCH.64 URZ, [UR9], UR4 ;  /* 0x00000004093f75b2 */ /* 0x0010620008000100 */
[----:B------:R0:W2:Y:S01]  /*0310*/  SYNCS.EXCH.64 URZ, [UR9+0x10], UR6 ;  /* 0x00001006093f75b2 */ /* 0x0000a20008000100 */
[----:B------:R0:W3:Y:S01]  /*0320*/  SYNCS.EXCH.64 URZ, [UR9+0x8], UR4 ;  /* 0x00000804093f75b2 */ /* 0x0000e20008000100 */
[----:B------:R0:W4:Y:S01]  /*0330*/  SYNCS.EXCH.64 URZ, [UR9+0x18], UR6 ;  /* 0x00001806093f75b2 */ /* 0x0001220008000100 */
[----:B------:R-:W-:Y:S01]  /*0340*/  NOP ;  /* 0x0000000000007918 */ /* 0x000fe20000000000 */
.L_x_2:
[----:B------:R-:W5:Y:S01]  /*0350*/  SHFL.IDX PT, R5, R0, RZ, 0x1f ;  /* 0x00001fff00057589 */ /* 0x000f6200000e0000 */
[----:B------:R-:W-:Y:S01]  /*0360*/  ELECT P0, URZ, PT ;  /* 0x00000000003f782f */ /* 0x000fe20003800000 */
[----:B------:R-:W-:Y:S01]  /*0370*/  NOP ;  /* 0x0000000000007918 */ /* 0x000fe20000000000 */
[----:B------:R-:W-:Y:S01]  /*0380*/  ELECT P1, URZ, PT ;  /* 0x00000000003f782f */ /* 0x000fe20003820000 */
[----:B------:R-:W1:Y:S01]  /*0390*/  SHFL.IDX PT, R3, R0, RZ, 0x1f ;  /* 0x00001fff00037589 */ /* 0x000e6200000e0000 */
[----:B0-----:R-:W-:Y:S01]  /*03a0*/  UMOV UR4, 0x20 ;  /* 0x0000002000047882 */ /* 0x001fe20000000000 */
[----:B------:R-:W-:Y:S01]  /*03b0*/  UMOV UR12, 0x80 ;  /* 0x00000080000c7882 */ /* 0x000fe20000000000 */
[----:B------:R-:W-:Y:S01]  /*03c0*/  NOP ;  /* 0x0000000000007918 */ /* 0x000fe20000000000 */
[----:B------:R0:W0:Y:S01]  /*03d0*/  SHFL.IDX PT, R0, R2, RZ, 0x1f ;  /* 0x00001fff02007589 */ /* 0x00002200000e0000 */
[----:B------:R-:W-:Y:S01]  /*03e0*/  ULDC.64 UR52, c[0x0][0x208] ;  /* 0x0000820000347ab9 */ /* 0x000fe20000000a00 */
[----:B-----5:R-:W-:-:S02]  /*03f0*/  ISETP.NE.OR P0, PT, R5, RZ, !P0 ;  /* 0x000000ff0500720c */ /* 0x020fc40004705670 */
[----:B-1----:R-:W-:Y:S02]  /*0400*/  ISETP.NE.OR P1, PT, R3, RZ, !P1 ;  /* 0x000000ff0300720c */ /* 0x002fe40004f25670 */
[----:B------:R-:W-:-:S04]  /*0410*/  SHF.R.S32.HI R3, RZ, 0x1f, R4 ;  /* 0x0000001fff037819 */ /* 0x000fc80000011404 */
[----:B------:R-:W-:-:S05]  /*0420*/  LEA.HI R3, R3, R4, RZ, 0x7 ;  /* 0x0000000403037211 */ /* 0x000fca00078f38ff */
[----:B------:R-:W-:Y:S01]  /*0430*/  VOTEU.ALL UP0, P0 ;  /* 0x00000000003f7886 */ /* 0x000fe20000000000 */
[----:B------:R-:W-:Y:S01]  /*0440*/  LOP3.LUT R3, R3, 0xffffff80, RZ, 0xc0, !PT ;  /* 0xffffff8003037812 */ /* 0x000fe200078ec0ff */
[----:B------:R-:W-:-:S03]  /*0450*/  VOTEU.ALL UP1, P1 ;  /* 0x00000000003f7886 */ /* 0x000fc60000820000 */
[----:B------:R-:W1:Y:S01]  /*0460*/  @!UP0 S2UR UR7, SR_CgaCtaId ;  /* 0x00000000000789c3 */ /* 0x000e620000008800 */
[----:B------:R-:W-:Y:S01]  /*0470*/  @!UP0 UMOV UR6, 0x400 ;  /* 0x0000040000068882 */ /* 0x000fe20000000000 */
[----:B------:R-:W-:-:S04]  /*0480*/  @!UP0 UIADD3 UR4, -UR4, 0x100000, URZ ;  /* 0x0010000004048890 */ /* 0x000fc8000fffe13f */
[----:B------:R-:W-:Y:S02]  /*0490*/  @!UP0 USHF.L.U32 UR5, UR4, 0xb, URZ ;  /* 0x0000000b04058899 */ /* 0x000fe4000800063f */
[----:B------:R-:W-:Y:S01]  /*04a0*/  @!UP0 USHF.L.U32 UR4, UR4, 0x1, URZ ;  /* 0x0000000104048899 */ /* 0x000fe2000800063f */
[----:B------:R-:W-:Y:S01]  /*04b0*/  IMAD.IADD R3, R4, 0x1, -R3 ;  /* 0x0000000104037824 */ /* 0x000fe200078e0a03 */
[----:B------:R-:W-:Y:S01]  /*04c0*/  @!UP1 UMOV UR10, 0x400 ;  /* 0x00000400000a9882 */ /* 0x000fe20000000000 */
[----:B------:R-:W-:Y:S01]  /*04d0*/  VOTEU.ALL UP2, P1 ;  /* 0x00000000003f7886 */ /* 0x000fe20000840000 */
[----:B------:R-:W-:Y:S01]  /*04e0*/  VOTEU.ALL UP3, P1 ;  /* 0x00000000003f7886 */ /* 0x000fe20000860000 */
[----:B------:R-:W-:Y:S01]  /*04f0*/  VOTEU.ALL UP4, P1 ;  /* 0x00000000003f7886 */ /* 0x000fe20000880000 */
[----:B------:R-:W5:Y:S01]  /*0500*/  @!UP1 S2UR UR11, SR_CgaCtaId ;  /* 0x00000000000b99c3 */ /* 0x000f620000008800 */
[----:B------:R-:W-:Y:S01]  /*0510*/  VOTEU.ALL UP5, P1 ;  /* 0x00000000003f7886 */ /* 0x000fe200008a0000 */
[----:B------:R-:W-:Y:S01]  /*0520*/  ISETP.NE.AND P1, PT, RZ, UR15, PT ;  /* 0x0000000fff007c0c */ /* 0x000fe2000bf25270 */
[----:B-1----:R-:W-:-:S02]  /*0530*/  @!UP0 ULEA UR9, UR7, UR6, 0x18 ;  /* 0x0000000607098291 */ /* 0x002fc4000f8ec03f */
[----:B------:R-:W-:-:S04]  /*0540*/  @!UP1 UIADD3 UR6, -UR12, 0x100000, URZ ;  /* 0x001000000c069890 */ /* 0x000fc8000fffe13f */
[----:B------:R-:W-:Y:S02]  /*0550*/  @!UP1 USHF.L.U32 UR7, UR6, 0xb, URZ ;  /* 0x0000000b06079899 */ /* 0x000fe4000800063f */
[----:B------:R-:W-:Y:S01]  /*0560*/  @!UP1 USHF.L.U32 UR6, UR6, 0x1, URZ ;  /* 0x0000000106069899 */ /* 0x000fe2000800063f */
[----:B------:R-:W-:Y:S01]  /*0570*/  VOTEU.ALL UP0, P0 ;  /* 0x00000000003f7886 */ /* 0x000fe20000000000 */
[----:B-----5:R-:W-:Y:S01]  /*0580*/  @!UP1 ULEA UR10, UR11, UR10, 0x18 ;  /* 0x0000000a0b0a9291 */ /* 0x020fe2000f8ec03f */
[----:B------:R-:W-:Y:S01]  /*0590*/  VOTEU.ALL UP1, P0 ;  /* 0x00000000003f7886 */ /* 0x000fe20000020000 */
[----:B------:R-:W1:Y:S02]  /*05a0*/  FENCE.VIEW.ASYNC.S ;  /* 0x00000000000073c6 */ /* 0x000e640000000000 */
[----:B-1----:R-:W2:Y:S02]  /*05b0*/  @!UP0 SYNCS.EXCH.64 URZ, [UR9+0x50], UR4 ;  /* 0x00005004093f85b2 */ /* 0x002ea40008000100 */
[----:B------:R1:W2:Y:S01]  /*05c0*/  @!UP1 SYNCS.EXCH.64 URZ, [UR9+0x58], UR4 ;  /* 0x00005804093f95b2 */ /* 0x0002a20008000100 */
[----:B------:R-:W-:Y:S01]  /*05d0*/  NOP ;  /* 0x0000000000007918 */ /* 0x000fe20000000000 */
[----:B-1----:R-:W-:-:S02]  /*05e0*/  ULDC.64 UR4, c[0x0][0x598] ;  /* 0x0001660000047ab9 */ /* 0x002fc40000000a00 */
[----:B------:R-:W-:Y:S02]  /*05f0*/  ISETP.NE.U32.AND P0, PT, RZ, UR4, PT ;  /* 0x00000004ff007c0c */ /* 0x000fe4000bf05070 */
[----:B------:R1:W2:Y:S02]  /*0600*/  @!UP2 SYNCS.EXCH.64 URZ, [UR10+0x30], UR6 ;  /* 0x000030060a3fa5b2 */ /* 0x0002a40008000100 */
[----:B------:R-:W-:Y:S01]  /*0610*/  ISETP.NE.AND.EX P0, PT, RZ, UR5, PT, P0 ;  /* 0x00000005ff007c0c */ /* 0x000fe2000bf05300 */
[----:B------:R1:W2:Y:S01]  /*0620*/  @!UP3 SYNCS.EXCH.64 URZ, [UR10+0x38], UR6 ;  /* 0x000038060a3fb5b2 */ /* 0x0002a20008000100 */
[----:B------:R1:W2:Y:S01]  /*0630*/  @!UP4 SYNCS.EXCH.64 URZ, [UR10+0x40], UR6 ;  /* 0x000040060a3fc5b2 */ /* 0x0002a20008000100 */
[----:B------:R1:W2:Y:S01]  /*0640*/  @!UP5 SYNCS.EXCH.64 URZ, [UR10+0x48], UR6 ;  /* 0x000048060a3fd5b2 */ /* 0x0002a20008000100 */
[----:B------:R-:W-:Y:S01]  /*0650*/  NOP ;  /* 0x0000000000007918 */ /* 0x000fe20000000000 */
[----:B--234-:R-:W-:Y:S08]  /*0660*/  BAR.SYNC.DEFER_BLOCKING 0x0 ;  /* 0x0000000000007b1d */ /* 0x01cff00000010000 */
[----:B01----:R-:W-:Y:S05]  /*0670*/  @!P0 BRA `(.L_x_3) ;  /* 0x00000000001c8947 */ /* 0x003fea0003800000 */
[----:B------:R-:W0:Y:S02]  /*0680*/  LDC.64 R6, c[0x0][0x598] ;  /* 0x00016600ff067b82 */ /* 0x000e240000000a00 */
[----:B0-----:R-:W2:Y:S02]  /*0690*/  LDG.E.64 R6, desc[UR52][R6.64] ;  /* 0x0000003406067981 */ /* 0x001ea4000c1e1b00 */
[----:B--2---:R-:W-:-:S04]  /*06a0*/  ISETP.NE.U32.AND P0, PT, R6, RZ, PT ;  /* 0x000000ff0600720c */ /* 0x004fc80003f05070 */
[----:B------:R-:W-:-:S13]  /*06b0*/  ISETP.NE.AND.EX P0, PT, R7, RZ, PT, P0 ;  /* 0x000000ff0700720c */ /* 0x000fda0003f05300 */
[----:B------:R-:W-:Y:S05]  /*06c0*/  @!P0 BRA `(.L_x_3) ;  /* 0x0000000000088947 */ /* 0x000fea0003800000 */
[----:B------:R1:W5:Y:S01]  /*06d0*/  LD.E R22, desc[UR52][R6.64] ;  /* 0x0000003406167980 */ /* 0x000362000c101900 */
[----:B------:R-:W-:Y:S05]  /*06e0*/  BRA `(.L_x_4) ;  /* 0x0000000000247947 */ /* 0x000fea0003800000 */
.L_x_3:
[----:B------:R-:W-:Y:S02]  /*06f0*/  ULDC.64 UR4, c[0x0][0x588] ;  /* 0x0001620000047ab9 */ /* 0x000fe40000000a00 */
[----:B------:R-:W-:-:S04]  /*0700*/  ISETP.NE.U32.AND P0, PT, RZ, UR4, PT ;  /* 0x00000004ff007c0c */ /* 0x000fc8000bf05070 */
[----:B------:R-:W-:-:S13]  /*0710*/  ISETP.NE.AND.EX P0, PT, RZ, UR5, PT, P0 ;  /* 0x00000005ff007c0c */ /* 0x000fda000bf05300 */
[----:B------:R-:W-:Y:S05]  /*0720*/  @!P0 BRA `(.L_x_5) ;  /* 0x00000000000c8947 */ /* 0x000fea0003800000 */
[----:B------:R-:W0:Y:S02]  /*0730*/  LDC.64 R22, c[0x0][0x588] ;  /* 0x00016200ff167b82 */ /* 0x000e240000000a00 */
[----:B0-----:R0:W5:Y:S01]  /*0740*/  LDG.E R22, desc[UR52][R22.64] ;  /* 0x0000003416167981 */ /* 0x001162000c1e1900 */
[----:B------:R-:W-:Y:S05]  /*0750*/  BRA `(.L_x_4) ;  /* 0x0000000000087947 */ /* 0x000fea0003800000 */
.L_x_5:
[----:B------:R-:W-:Y:S02]  /*0760*/  ULDC UR4, c[0x0][0x580] ;  /* 0x0001600000047ab9 */ /* 0x000fe40000000800 */
[----:B------:R-:W-:-:S07]  /*0770*/  IMAD.U32 R22, RZ, RZ, UR4 ;  /* 0x00000004ff167e24 */ /* 0x000fce000f8e00ff */
.L_x_4:
[----:B------:R-:W-:Y:S02]  /*0780*/  ULDC.64 UR4, c[0x0][0x5a0] ;  /* 0x0001680000047ab9 */ /* 0x000fe40000000a00 */
[----:B------:R-:W-:-:S04]  /*0790*/  ISETP.NE.U32.AND P0, PT, RZ, UR4, PT ;  /* 0x00000004ff007c0c */ /* 0x000fc8000bf05070 */
[----:B------:R-:W-:-:S13]  /*07a0*/  ISETP.NE.AND.EX P0, PT, RZ, UR5, PT, P0 ;  /* 0x00000005ff007c0c */ /* 0x000fda000bf05300 */
[----:B------:R-:W-:Y:S05]  /*07b0*/  @!P0 BRA `(.L_x_6) ;  /* 0x00000000001c8947 */ /* 0x000fea0003800000 */
[----:B-1----:R-:W1:Y:S02]  /*07c0*/  LDC.64 R6, c[0x0][0x5a0] ;  /* 0x00016800ff067b82 */ /* 0x002e640000000a00 */
[----:B-1----:R-:W2:Y:S02]  /*07d0*/  LDG.E.64 R6, desc[UR52][R6.64] ;  /* 0x0000003406067981 */ /* 0x002ea4000c1e1b00 */
[----:B--2---:R-:W-:-:S04]  /*07e0*/  ISETP.NE.U32.AND P0, PT, R6, RZ, PT ;  /* 0x000000ff0600720c */ /* 0x004fc80003f05070 */
[----:B------:R-:W-:-:S13]  /*07f0*/  ISETP.NE.AND.EX P0, PT, R7, RZ, PT, P0 ;  /* 0x000000ff0700720c */ /* 0x000fda0003f05300 */
[----:B------:R-:W-:Y:S05]  /*0800*/  @!P0 BRA `(.L_x_6) ;  /* 0x0000000000088947 */ /* 0x000fea0003800000 */
[----:B0-----:R2:W5:Y:S01]  /*0810*/  LD.E R23, desc[UR52][R6.64] ;  /* 0x0000003406177980 */ /* 0x001562000c101900 */
[----:B------:R-:W-:Y:S05]  /*0820*/  BRA `(.L_x_7) ;  /* 0x0000000000247947 */ /* 0x000fea0003800000 */
.L_x_6:
[----:B------:R-:W-:Y:S02]  /*0830*/  ULDC.64 UR4, c[0x0][0x590] ;  /* 0x0001640000047ab9 */ /* 0x000fe40000000a00 */
[----:B------:R-:W-:-:S04]  /*0840*/  ISETP.NE.U32.AND P0, PT, RZ, UR4, PT ;  /* 0x00000004ff007c0c */ /* 0x000fc8000bf05070 */
[----:B------:R-:W-:-:S13]  /*0850*/  ISETP.NE.AND.EX P0, PT, RZ, UR5, PT, P0 ;  /* 0x00000005ff007c0c */ /* 0x000fda000bf05300 */
[----:B------:R-:W-:Y:S05]  /*0860*/  @!P0 BRA `(.L_x_8) ;  /* 0x00000000000c8947 */ /* 0x000fea0003800000 */
[----:B-1----:R-:W0:Y:S02]  /*0870*/  LDC.64 R6, c[0x0][0x590] ;  /* 0x00016400ff067b82 */ /* 0x002e240000000a00 */
[----:B0-----:R0:W5:Y:S01]  /*0880*/  LDG.E R23, desc[UR52][R6.64] ;  /* 0x0000003406177981 */ /* 0x001162000c1e1900 */
[----:B------:R-:W-:Y:S05]  /*0890*/  BRA `(.L_x_7) ;  /* 0x0000000000087947 */ /* 0x000fea0003800000 */
.L_x_8:
[----:B------:R-:W-:Y:S02]  /*08a0*/  ULDC UR4, c[0x0][0x584] ;  /* 0x0001610000047ab9 */ /* 0x000fe40000000800 */
[----:B0-----:R-:W-:-:S07]  /*08b0*/  IMAD.U32 R23, RZ, RZ, UR4 ;  /* 0x00000004ff177e24 */ /* 0x001fce000f8e00ff */
.L_x_7:
[----:B------:R-:W3:Y:S01]  /*08c0*/  S2UR UR10, SR_CTAID.Y ;  /* 0x00000000000a79c3 */ /* 0x000ee20000002600 */
[----:B------:R-:W-:Y:S01]  /*08d0*/  ULDC UR5, c[0x0][0x65c] ;  /* 0x0001970000057ab9 */ /* 0x000fe20000000800 */
[----:B------:R-:W-:Y:S01]  /*08e0*/  UISETP.NE.AND UP0, UPT, UR15, 0x2, UPT ;  /* 0x000000020f00788c */ /* 0x000fe2000bf05270 */
[----:B------:R-:W-:Y:S01]  /*08f0*/  PRMT R5, RZ, 0x7610, R5 ;  /* 0x00007610ff057816 */ /* 0x000fe20000000005 */
[----:B------:R-:W-:Y:S01]  /*0900*/  UISETP.NE.AND UP2, UPT, UR5, 0x1, UPT ;  /* 0x000000010500788c */ /* 0x000fe2000bf45270 */
[----:B------:R-:W-:Y:S02]  /*0910*/  IMAD.MOV.U32 R18, RZ, RZ, -0x1 ;  /* 0xffffffffff127424 */ /* 0x000fe400078e00ff */
[----:B------:R-:W-:Y:S01]  /*0920*/  IMAD.MOV.U32 R19, RZ, RZ, -0x1 ;  /* 0xffffffffff137424 */ /* 0x000fe200078e00ff */
[----:B------:R-:W4:Y:S01]  /*0930*/  S2UR UR4, SR_CTAID.X ;  /* 0x00000000000479c3 */ /* 0x000f220000002500 */
[----:B------:R-:W-:-:S06]  /*0940*/  UP2UR UR38, UPR, URZ, 0x4 ;  /* 0x000000043f267883 */ /* 0x000fcc0008000000 */
[----:B------:R-:W-:Y:S01]  /*0950*/  @UP2 ULDC UR12, c[0x0][0x10] ;  /* 0x00000400000c2ab9 */ /* 0x000fe20000000800 */
[----:B------:R-:W-:Y:S01]  /*0960*/  @UP2 UMOV UR7, URZ ;  /* 0x0000003f00072c82 */ /* 0x000fe20008000000 */
[----:B------:R-:W-:Y:S01]  /*0970*/  @UP2 UMOV UR5, URZ ;  /* 0x0000003f00052c82 */ /* 0x000fe20008000000 */
[----:B012---:R-:W0:Y:S01]  /*0980*/  LDC.64 R6, c[0x0][0x650] ;  /* 0x00019400ff067b82 */ /* 0x007e220000000a00 */
[----:B---3--:R-:W-:Y:S02]  /*0990*/  @UP2 UMOV UR9, UR10 ;  /* 0x0000000a00092c82 */ /* 0x008fe40008000000 */
[----:B------:R-:W-:Y:S01]  /*09a0*/  @UP2 UMOV UR6, UR9 ;  /* 0x0000000900062c82 */ /* 0x000fe20008000000 */
[----:B------:R-:W-:Y:S01]  /*09b0*/  @!UP2 UMOV UR9, UR10 ;  /* 0x0000000a0009ac82 */ /* 0x000fe20008000000 */
[----:B----4-:R-:W-:-:S03]  /*09c0*/  @UP2 UIMAD.WIDE.U32 UR12, UR4, UR12, UR6 ;  /* 0x0000000c040c22a5 */ /* 0x010fc6000f8e0006 */
[----:B------:R-:W-:Y:S01]  /*09d0*/  @!UP2 ULDC UR6, c[0x0][0xc] ;  /* 0x000003000006aab9 */ /* 0x000fe20000000800 */
[----:B------:R-:W-:Y:S01]  /*09e0*/  @UP2 UIADD3 UR14, UR13, UR5, URZ ;  /* 0x000000050d0e2290 */ /* 0x000fe2000fffe03f */
[----:B------:R-:W-:Y:S02]  /*09f0*/  ULDC UR10, c[0x0][0xc] ;  /* 0x00000300000a7ab9 */ /* 0x000fe40000000800 */
[----:B------:R-:W-:Y:S01]  /*0a00*/  UMOV UR5, URZ ;  /* 0x0000003f00057c82 */ /* 0x000fe20008000000 */
[----:B------:R-:W-:Y:S01]  /*0a10*/  ULDC UR11, c[0x0][0x10] ;  /* 0x00000400000b7ab9 */ /* 0x000fe20000000800 */
[----:B------:R-:W-:Y:S02]  /*0a20*/  @!UP2 UIMAD.WIDE.U32 UR6, UR6, UR9, UR4 ;  /* 0x000000090606a2a5 */ /* 0x000fe4000f8e0004 */
[----:B------:R-:W-:Y:S01]  /*0a30*/  UIMAD.WIDE.U32 UR10, UR10, UR11, URZ ;  /* 0x0000000b0a0a72a5 */ /* 0x000fe2000f8e003f */
[----:B------:R-:W-:-:S03]  /*0a40*/  ULDC UR13, c[0x0][0x14] ;  /* 0x00000500000d7ab9 */ /* 0x000fc60000000800 */
[----:B------:R-:W-:Y:S02]  /*0a50*/  UIMAD.WIDE.U32 UR50, UR10, UR13, URZ ;  /* 0x0000000d0a3272a5 */ /* 0x000fe4000f8e003f */
[----:B------:R-:W-:Y:S01]  /*0a60*/  UIMAD UR37, UR11, UR13, URZ ;  /* 0x0000000d0b2572a4 */ /* 0x000fe2000f8e023f */
[----:B------:R-:W-:Y:S01]  /*0a70*/  @!UP2 UMOV UR12, UR6 ;  /* 0x00000006000cac82 */ /* 0x000fe20008000000 */
[----:B------:R-:W-:Y:S02]  /*0a80*/  @!UP2 UMOV UR14, UR7 ;  /* 0x00000007000eac82 */ /* 0x000fe40008000000 */
[----:B------:R-:W-:Y:S02]  /*0a90*/  UIADD3 UR37, UR51, UR37, URZ ;  /* 0x0000002533257290 */ /* 0x000fe4000fffe03f */
[----:B------:R-:W-:-:S04]  /*0aa0*/  UIADD3 UR6, UP1, UR12, UR50, URZ ;  /* 0x000000320c067290 */ /* 0x000fc8000ff3e03f */
[----:B------:R-:W-:Y:S02]  /*0ab0*/  UIADD3.X UR7, UR14, UR37, URZ, UP1, !UPT ;  /* 0x000000250e077290 */ /* 0x000fe40008ffe43f */
[----:B------:R-:W-:Y:S02]  /*0ac0*/  USEL UR6, UR6, UR12, !UP0 ;  /* 0x0000000c06067287 */ /* 0x000fe4000c000000 */
[----:B------:R-:W-:-:S04]  /*0ad0*/  USEL UR7, UR7, UR14, !UP0 ;  /* 0x0000000e07077287 */ /* 0x000fc8000c000000 */
[----:B0-----:R-:W-:Y:S01]  /*0ae0*/  ISETP.LE.U32.AND P0, PT, R6, UR6, PT ;  /* 0x0000000606007c0c */ /* 0x001fe2000bf03070 */
[----:B------:R-:W-:Y:S02]  /*0af0*/  IMAD.U32 R16, RZ, RZ, UR6 ;  /* 0x00000006ff107e24 */ /* 0x000fe4000f8e00ff */
[----:B------:R-:W-:Y:S02]  /*0b00*/  IMAD.U32 R2, RZ, RZ, UR7 ;  /* 0x00000007ff027e24 */ /* 0x000fe4000f8e00ff */
[----:B------:R-:W-:-:S03]  /*0b10*/  IMAD.U32 R17, RZ, RZ, UR7 ;  /* 0x00000007ff117e24 */ /* 0x000fc6000f8e00ff */
[----:B------:R-:W-:Y:S01]  /*0b20*/  ISETP.GE.U32.AND.EX P0, PT, R2, R7, PT, P0 ;  /* 0x000000070200720c */ /* 0x000fe20003f06100 */
[----:B------:R-:W-:-:S12]  /*0b30*/  IMAD.MOV.U32 R2, RZ, RZ, -0x1 ;  /* 0xffffffffff027424 */ /* 0x000fd800078e00ff */
[----:B------:R-:W-:Y:S05]  /*0b40*/  @P0 BRA `(.L_x_9) ;  /* 0x00000004008c0947 */ /* 0x000fea0003800000 */
[----:B------:R-:W-:Y:S01]  /*0b50*/  I2FP.F32.U32 R2, UR4 ;  /* 0x0000000400027c45 */ /* 0x000fe20008201000 */
[----:B------:R-:W-:Y:S01]  /*0b60*/  ULDC.64 UR16, c[0x0][0x628] ;  /* 0x00018a0000107ab9 */ /* 0x000fe20000000a00 */
[----:B------:R-:W-:Y:S01]  /*0b70*/  ULDC UR6, c[0x0][0x150] ;  /* 0x0000540000067ab9 */ /* 0x000fe20000000800 */
[----:B------:R-:W-:Y:S01]  /*0b80*/  ISETP.NE.U32.AND P0, PT, RZ, UR16, PT ;  /* 0x00000010ff007c0c */ /* 0x000fe2000bf05070 */
[----:B------:R-:W-:Y:S01]  /*0b90*/  ULDC UR15, c[0x0][0x630] ;  /* 0x00018c00000f7ab9 */ /* 0x000fe20000000800 */
[----:B------:R-:W-:Y:S01]  /*0ba0*/  FMUL R2, R2, UR6 ;  /* 0x0000000602027c20 */ /* 0x000fe20008400000 */
[----:B------:R-:W-:Y:S01]  /*0bb0*/  R2UR UR19, R16 ;  /* 0x00000000101372ca */ /* 0x000fe200000e0000 */
[----:B------:R-:W-:Y:S01]  /*0bc0*/  ULDC UR21, c[0x0][0x154] ;  /* 0x0000550000157ab9 */ /* 0x000fe20000000800 */
[----:B------:R-:W-:Y:S01]  /*0bd0*/  ISETP.NE.AND.EX P0, PT, RZ, UR17, PT, P0 ;  /* 0x00000011ff007c0c */ /* 0x000fe2000bf05300 */
[----:B------:R0:W1:Y:S01]  /*0be0*/  F2I.U32.TRUNC.NTZ R5, R2 ;  /* 0x0000000200057305 */ /* 0x000062000020f000 */
[----:B------:R-:W-:-:S02]  /*0bf0*/  R2UR UR20, R17 ;  /* 0x00000000111472ca */ /* 0x000fc400000e0000 */
[----:B------:R-:W-:Y:S02]  /*0c00*/  R2UR UR6, R16 ;  /* 0x00000000100672ca */ /* 0x000fe400000e0000 */
[----:B------:R-:W-:-:S07]  /*0c10*/  R2UR UR7, R17 ;  /* 0x00000000110772ca */ /* 0x000fce00000e0000 */
[----:B0-----:R-:W-:Y:S08]  /*0c20*/  @!P0 BRA `(.L_x_10) ;  /* 0x0000000000308947 */ /* 0x001ff00003800000 */
[----:B------:R-:W-:Y:S01]  /*0c30*/  R2UR UR6, R16 ;  /* 0x00000000100672ca */ /* 0x000fe200000e0000 */
[----:B------:R-:W-:Y:S01]  /*0c40*/  ULDC UR12, c[0x0][0x634] ;  /* 0x00018d00000c7ab9 */ /* 0x000fe20000000800 */
[----:B------:R-:W-:-:S11]  /*0c50*/  R2UR UR14, R17 ;  /* 0x00000000110e72ca */ /* 0x000fd600000e0000 */
[----:B------:R-:W-:-:S04]  /*0c60*/  UIADD3 UR12, UP1, UR6, UR12, URZ ;  /* 0x0000000c060c7290 */ /* 0x000fc8000ff3e03f */
[----:B------:R-:W-:-:S04]  /*0c70*/  UIADD3.X UR14, URZ, UR14, URZ, UP1, !UPT ;  /* 0x0000000e3f0e7290 */ /* 0x000fc80008ffe43f */
[----:B------:R-:W-:-:S04]  /*0c80*/  UIMAD.WIDE.U32 UR6, UR14, UR16, URZ ;  /* 0x000000100e0672a5 */ /* 0x000fc8000f8e003f */
[----:B------:R-:W-:Y:S02]  /*0c90*/  UIMAD.WIDE.U32 UR10, UP1, UR12, UR17, UR6 ;  /* 0x000000110c0a72a5 */ /* 0x000fe4000f820006 */
[----:B------:R-:W-:Y:S02]  /*0ca0*/  UIMAD.WIDE.U32 UR6, UR12, UR16, URZ ;  /* 0x000000100c0672a5 */ /* 0x000fe4000f8e003f */
[----:B------:R-:W-:Y:S02]  /*0cb0*/  UIADD3.X UR13, URZ, URZ, URZ, UP1, !UPT ;  /* 0x0000003f3f0d7290 */ /* 0x000fe40008ffe43f */
[----:B------:R-:W-:Y:S01]  /*0cc0*/  UIADD3 URZ, UP1, UR7, UR10, URZ ;  /* 0x0000000a073f7290 */ /* 0x000fe2000ff3e03f */
[----:B------:R-:W-:-:S03]  /*0cd0*/  UMOV UR12, UR11 ;  /* 0x0000000b000c7c82 */ /* 0x000fc60008000000 */
[----:B------:R-:W-:-:S12]  /*0ce0*/  UIMAD.WIDE.U32.X UR6, UR14, UR17, UR12, UP1 ;  /* 0x000000110e0672a5 */ /* 0x000fd800088e040c */
.L_x_10:
[----:B------:R-:W-:Y:S01]  /*0cf0*/  USHF.R.U64 UR5, UR6, UR15, UR7 ;  /* 0x0000000f06057299 */ /* 0x000fe20008001207 */
[----:B------:R-:W-:Y:S01]  /*0d00*/  I2FP.F32.U32 R2, UR9 ;  /* 0x0000000900027c45 */ /* 0x000fe20008201000 */
[----:B------:R-:W-:Y:S01]  /*0d10*/  USHF.R.U32.HI UR6, URZ, UR15, UR7 ;  /* 0x0000000f3f067299 */ /* 0x000fe20008011607 */
[----:B-1----:R-:W-:Y:S01]  /*0d20*/  R2UR UR14, R5 ;  /* 0x00000000050e72ca */ /* 0x002fe200000e0000 */
[----:B------:R-:W-:Y:S02]  /*0d30*/  UIADD3 UR17, UP1, URZ, -UR5, URZ ;  /* 0x800000053f117290 */ /* 0x000fe4000ff3e03f */
[----:B------:R-:W-:Y:S01]  /*0d40*/  FMUL R2, R2, UR21 ;  /* 0x0000001502027c20 */ /* 0x000fe20008400000 */
[----:B------:R-:W-:Y:S01]  /*0d50*/  ULDC.64 UR10, c[0x0][0x620] ;  /* 0x00018800000a7ab9 */ /* 0x000fe20000000a00 */
[----:B------:R-:W-:Y:S01]  /*0d60*/  UIADD3.X UR6, URZ, ~UR6, URZ, UP1, !UPT ;  /* 0x800000063f067290 */ /* 0x000fe20008ffe43f */
[----:B------:R-:W-:Y:S01]  /*0d70*/  UMOV UR12, UR19 ;  /* 0x00000013000c7c82 */ /* 0x000fe20008000000 */
[----:B------:R-:W-:-:S02]  /*0d80*/  UMOV UR13, UR20 ;  /* 0x00000014000d7c82 */ /* 0x000fc40008000000 */
[----:B------:R-:W-:Y:S01]  /*0d90*/  UIMAD UR6, UR6, UR10, URZ ;  /* 0x0000000a060672a4 */ /* 0x000fe2000f8e023f */
[----:B------:R-:W0:Y:S01]  /*0da0*/  F2I.U32.TRUNC.NTZ R2, R2 ;  /* 0x0000000200027305 */ /* 0x000e22000020f000 */
[----:B------:R-:W-:Y:S02]  /*0db0*/  UIMAD.WIDE.U32 UR12, UR17, UR10, UR12 ;  /* 0x0000000a110c72a5 */ /* 0x000fe4000f8e000c */
[----:B------:R-:W-:Y:S01]  /*0dc0*/  UIMAD UR17, UR17, UR11, UR6 ;  /* 0x0000000b111172a4 */ /* 0x000fe2000f8e0206 */
[----:B------:R-:W-:Y:S01]  /*0dd0*/  ULDC UR24, c[0x0][0x658] ;  /* 0x0001960000187ab9 */ /* 0x000fe20000000800 */
[----:B------:R-:W-:Y:S02]  /*0de0*/  UMOV UR22, 0xffffffff ;  /* 0xffffffff00167882 */ /* 0x000fe40000000000 */
[----:B------:R-:W-:Y:S01]  /*0df0*/  UIADD3 UR17, UR13, UR17, URZ ;  /* 0x000000110d117290 */ /* 0x000fe2000fffe03f */
[----:B------:R-:W-:Y:S01]  /*0e00*/  ULDC UR19, c[0x0][0x618] ;  /* 0x0001860000137ab9 */ /* 0x000fe20000000800 */
[----:B------:R-:W-:Y:S01]  /*0e10*/  ULDC.64 UR6, c[0x0][0x640] ;  /* 0x0001900000067ab9 */ /* 0x000fe20000000a00 */
[----:B------:R-:W-:Y:S01]  /*0e20*/  USHF.L.U32 UR13, UR22, UR24, URZ ;  /* 0x00000018160d7299 */ /* 0x000fe2000800063f */
[----:B------:R-:W-:Y:S01]  /*0e30*/  ISETP.NE.U32.AND P0, PT, RZ, UR6, PT ;  /* 0x00000006ff007c0c */ /* 0x000fe2000bf05070 */
[----:B------:R-:W-:-:S02]  /*0e40*/  USHF.R.U64 UR22, UR12, UR19, UR17 ;  /* 0x000000130c167299 */ /* 0x000fc40008001211 */
[----:B------:R-:W-:Y:S01]  /*0e50*/  USHF.R.U32.HI UR12, URZ, UR19, UR17 ;  /* 0x000000133f0c7299 */ /* 0x000fe20008011611 */
[----:B0-----:R-:W-:Y:S01]  /*0e60*/  R2UR UR16, R2 ;  /* 0x00000000021072ca */ /* 0x001fe200000e0000 */
[----:B------:R-:W-:Y:S01]  /*0e70*/  ULDC UR21, c[0x0][0x608] ;  /* 0x0001820000157ab9 */ /* 0x000fe20000000800 */
[----:B------:R-:W-:Y:S01]  /*0e80*/  ISETP.NE.AND.EX P0, PT, RZ, UR7, PT, P0 ;  /* 0x00000007ff007c0c */ /* 0x000fe2000bf05300 */
[----:B------:R-:W-:Y:S02]  /*0e90*/  USHF.R.U64 UR26, UR22, UR21, UR12 ;  /* 0x00000015161a7299 */ /* 0x000fe4000800120c */
[----:B------:R-:W-:Y:S01]  /*0ea0*/  USHF.R.U32.HI UR12, URZ, UR21, UR12 ;  /* 0x000000153f0c7299 */ /* 0x000fe2000801160c */
[----:B------:R-:W-:Y:S01]  /*0eb0*/  UMOV UR20, 0x1 ;  /* 0x0000000100147882 */ /* 0x000fe20000000000 */
[----:B------:R-:W-:Y:S02]  /*0ec0*/  UIADD3 UR14, -UR14, URZ, URZ ;  /* 0x0000003f0e0e7290 */ /* 0x000fe4000fffe13f */
[----:B------:R-:W-:-:S02]  /*0ed0*/  USHF.R.U64 UR27, UR26, UR24, UR12 ;  /* 0x000000181a1b7299 */ /* 0x000fc4000800120c */
[----:B------:R-:W-:Y:S01]  /*0ee0*/  USHF.L.U32 UR19, UR20, UR24, URZ ;  /* 0x0000001814137299 */ /* 0x000fe2000800063f */
[----:B------:R-:W-:Y:S01]  /*0ef0*/  ULDC UR15, c[0x0][0x144] ;  /* 0x00005100000f7ab9 */ /* 0x000fe20000000800 */
[----:B------:R-:W-:Y:S01]  /*0f00*/  ULDC UR10, c[0x0][0x600] ;  /* 0x00018000000a7ab9 */ /* 0x000fe20000000800 */
[----:B------:R-:W-:Y:S02]  /*0f10*/  ULOP3.LUT UR20, URZ, UR13, URZ, 0x33, !UPT ;  /* 0x0000000d3f147292 */ /* 0x000fe4000f8e333f */
[----:B------:R-:W-:Y:S02]  /*0f20*/  USHF.R.U32.HI UR13, URZ, UR24, UR12 ;  /* 0x000000183f0d7299 */ /* 0x000fe4000801160c */
[----:B------:R-:W-:Y:S02]  /*0f30*/  UIADD3 UR11, UR10, -0x1, URZ ;  /* 0xffffffff0a0b7890 */ /* 0x000fe4000fffe03f */
[----:B------:R-:W-:Y:S02]  /*0f40*/  UIADD3 UR23, -UR16, URZ, URZ ;  /* 0x0000003f10177290 */ /* 0x000fe4000fffe13f */
[----:B------:R-:W-:Y:S01]  /*0f50*/  UIMAD UR4, UR15, UR14, UR4 ;  /* 0x0000000e0f0472a4 */ /* 0x000fe2000f8e0204 */
[----:B------:R-:W-:Y:S01]  /*0f60*/  ULDC UR28, c[0x0][0x148] ;  /* 0x00005200001c7ab9 */ /* 0x000fe20000000800 */
[----:B------:R-:W-:Y:S01]  /*0f70*/  ULDC UR24, c[0x0][0x648] ;  /* 0x0001920000187ab9 */ /* 0x000fe20000000800 */
[----:B------:R-:W-:Y:S01]  /*0f80*/  ULDC UR25, c[0x0][0x638] ;  /* 0x00018e0000197ab9 */ /* 0x000fe20000000800 */
[----:B------:R-:W-:Y:S01]  /*0f90*/  UMOV UR12, UR27 ;  /* 0x0000001b000c7c82 */ /* 0x000fe20008000000 */
[----:B------:R-:W-:Y:S07]  /*0fa0*/  @!P0 BRA `(.L_x_11) ;  /* 0x0000000000308947 */ /* 0x000fee0003800000 */
[----:B------:R-:W-:Y:S02]  /*0fb0*/  ULDC UR16, c[0x0][0x64c] ;  /* 0x0001930000107ab9 */ /* 0x000fe40000000800 */
        /* <DEDUP_REMOVED lines=8> */
[----:B------:R-:W-:-:S07]  /*1040*/  UIMAD.WIDE.U32.X UR6, UR21, UR7, UR16, UP1 ;  /* 0x00000007150672a5 */ /* 0x000fce00088e0410 */
[----:B------:R-:W-:Y:S01]  /*1050*/  UMOV UR12, UR6 ;  /* 0x00000006000c7c82 */ /* 0x000fe20008000000 */
[----:B------:R-:W-:-:S05]  /*1060*/  UMOV UR13, UR7 ;  /* 0x00000007000d7c82 */ /* 0x000fca0008000000 */
.L_x_11:
[----:B------:R-:W-:Y:S01]  /*1070*/  UISETP.NE.AND UP1, UPT, UR38, URZ, UPT ;  /* 0x0000003f2600728c */ /* 0x000fe2000bf25270 */
[----:B------:R-:W-:Y:S01]  /*1080*/  IMAD.MOV.U32 R5, RZ, RZ, 0x1 ;  /* 0x00000001ff057424 */ /* 0x000fe200078e00ff */
[----:B------:R-:W-:Y:S01]  /*1090*/  USHF.R.U64 UR6, UR12, UR24, UR13 ;  /* 0x000000180c067299 */ /* 0x000fe2000800120d */
[----:B------:R-:W-:Y:S01]  /*10a0*/  IMAD.U32 R19, RZ, RZ, UR5 ;  /* 0x00000005ff137e24 */ /* 0x000fe2000f8e00ff */
[----:B------:R-:W-:Y:S02]  /*10b0*/  ULOP3.LUT UR20, UR26, UR20, URZ, 0xc0, !UPT ;  /* 0x000000141a147292 */ /* 0x000fe4000f8ec03f */
[----:B------:R-:W-:Y:S02]  /*10c0*/  UIADD3 UR7, -UR6, URZ, URZ ;  /* 0x0000003f06077290 */ /* 0x000fe4000fffe13f */
[----:B------:R-:W-:Y:S02]  /*10d0*/  UIMAD UR19, UR19, UR6, UR20 ;  /* 0x00000006131372a4 */ /* 0x000fe4000f8e0214 */
[----:B------:R-:W-:-:S02]  /*10e0*/  ULOP3.LUT UR11, UR22, UR11, URZ, 0xc0, !UPT ;  /* 0x0000000b160b7292 */ /* 0x000fc4000f8ec03f */
[----:B------:R-:W-:Y:S02]  /*10f0*/  @UP1 UIMAD UR4, UR28, UR23, UR9 ;  /* 0x000000171c0412a4 */ /* 0x000fe4000f8e0209 */
[----:B------:R-:W-:-:S03]  /*1100*/  UIMAD UR6, UR7, UR25, UR27 ;  /* 0x00000019070672a4 */ /* 0x000fc6000f8e021b */
[----:B------:R-:W-:Y:S01]  /*1110*/  ULDC UR7, c[0x0][0x610] ;  /* 0x0001840000077ab9 */ /* 0x000fe20000000800 */
[----:B------:R-:W-:Y:S02]  /*1120*/  UIMAD UR6, UR6, UR10, UR11 ;  /* 0x0000000a060672a4 */ /* 0x000fe4000f8e020b */
[----:B------:R-:W-:-:S04]  /*1130*/  UIMAD UR4, UR19, UR7, UR4 ;  /* 0x00000007130472a4 */ /* 0x000fc8000f8e0204 */
[----:B------:R-:W-:Y:S02]  /*1140*/  USEL UR7, UR6, UR4, !UP1 ;  /* 0x0000000406077287 */ /* 0x000fe4000c800000 */
[----:B------:R-:W-:-:S04]  /*1150*/  USEL UR4, UR4, UR6, !UP1 ;  /* 0x0000000604047287 */ /* 0x000fc8000c800000 */
[----:B------:R-:W-:Y:S02]  /*1160*/  IMAD.U32 R2, RZ, RZ, UR7 ;  /* 0x00000007ff027e24 */ /* 0x000fe4000f8e00ff */
[----:B------:R-:W-:-:S07]  /*1170*/  IMAD.U32 R18, RZ, RZ, UR4 ;  /* 0x00000004ff127e24 */ /* 0x000fce000f8e00ff */
.L_x_9:
[----:B------:R-:W-:Y:S02]  /*1180*/  ULDC UR4, c[0x0][0x28c] ;  /* 0x0000a30000047ab9 */ /* 0x000fe40000000800 */
[----:B------:R-:W-:-:S04]  /*1190*/  UIADD3 UR4, UR4, 0x3f, URZ ;  /* 0x0000003f04047890 */ /* 0x000fc8000fffe03f */
[----:B------:R-:W-:-:S04]  /*11a0*/  USHF.R.S32.HI UR5, URZ, 0x1f, UR4 ;  /* 0x0000001f3f057899 */ /* 0x000fc80008011404 */
[----:B------:R-:W-:-:S04]  /*11b0*/  ULEA.HI UR5, UR5, UR4, URZ, 0x6 ;  /* 0x0000000405057291 */ /* 0x000fc8000f8f303f */
[----:B------:R-:W-:Y:S01]  /*11c0*/  USHF.R.S32.HI UR39, URZ, 0x6, UR5 ;  /* 0x000000063f277899 */ /* 0x000fe20008011405 */
[----:B------:R-:W-:Y:S11]  /*11d0*/  @!P1 BRA `(.L_x_12) ;  /* 0x0000003800709947 */ /* 0x000ff60003800000 */
[----:B------:R-:W-:-:S06]  /*11e0*/  UISETP.GT.U32.AND UP1, UPT, UR18, 0x1, UPT ;  /* 0x000000011200788c */ /* 0x000fcc000bf24070 */
[----:B------:R-:W-:-:S13]  /*11f0*/  PLOP3.LUT P0, PT, PT, PT, UP1, 0x80, 0x0 ;  /* 0x000000000000781c */ /* 0x000fda0003f0f018 */
[----:B------:R-:W-:Y:S05]  /*1200*/  @P0 EXIT ;  /* 0x000000000000094d */ /* 0x000fea0003800000 */
.L_x_13:
[----:B------:R-:W-:-:S08]  /*1210*/  NOP ;  /* 0x0000000000007918 */ /* 0x000fd00000000000 */
[----:B------:R-:W0:Y:S02]  /*1220*/  USETMAXREG.TRY_ALLOC.CTAPOOL UP1, 0xe8 ;  /* 0x000000e8000079c8 */ /* 0x000e240008020600 */
[----:B0-----:R-:W-:-:S13]  /*1230*/  PLOP3.LUT P0, PT, PT, PT, UP1, 0x80, 0x0 ;  /* 0x000000000000781c */ /* 0x001fda0003f0f018 */
[----:B------:R-:W-:Y:S05]  /*1240*/  @!P0 BRA `(.L_x_13) ;  /* 0xfffffffc00f08947 */ /* 0x000fea000383ffff */
[----:B------:R-:W-:-:S13]  /*1250*/  LOP3.LUT P0, RZ, R5, 0xff, RZ, 0xc0, !PT ;  /* 0x000000ff05ff7812 */ /* 0x000fda000780c0ff */
[----:B------:R-:W-:Y:S05]  /*1260*/  @!P0 EXIT ;  /* 0x000000000000894d */ /* 0x000fea0003800000 */
[----:B------:R-:W0:Y:S01]  /*1270*/  S2UR UR5, SR_CgaCtaId ;  /* 0x00000000000579c3 */ /* 0x000e220000008800 */
[----:B------:R-:W-:Y:S01]  /*1280*/  VIADD R6, R0, 0xffffffff ;  /* 0xffffffff00067836 */ /* 0x000fe20000000000 */
[----:B------:R-:W-:Y:S01]  /*1290*/  SHF.R.S32.HI R0, RZ, 0x1f, R3 ;  /* 0x0000001fff007819 */ /* 0x000fe20000011403 */
[----:B------:R-:W-:Y:S01]  /*12a0*/  USHF.R.U32.HI UR4, URZ, 0x1, UR39 ;  /* 0x000000013f047899 */ /* 0x000fe20008011627 */
[----:B------:R-:W-:Y:S02]  /*12b0*/  UMOV UR41, 0x400 ;  /* 0x0000040000297882 */ /* 0x000fe40000000000 */
[----:B------:R-:W-:Y:S01]  /*12c0*/  R2UR UR43, R6 ;  /* 0x00000000062b72ca */ /* 0x000fe200000e0000 */
[----:B------:R-:W-:Y:S01]  /*12d0*/  ULOP3.LUT UR42, UR39, 0x1, URZ, 0xc0, !UPT ;  /* 0x00000001272a7892 */ /* 0x000fe2000f8ec03f */
[CC--:B------:R-:W-:Y:S01]  /*12e0*/  LEA.HI R4, R0.reuse, R3.reuse, RZ, 0x2 ;  /* 0x0000000300047211 */ /* 0x0c0fe200078f10ff */
[----:B------:R-:W-:Y:S01]  /*12f0*/  ULOP3.LUT UR4, UR4, 0x1, URZ, 0xc0, !UPT ;  /* 0x0000000104047892 */ /* 0x000fe2000f8ec03f */
[----:B------:R-:W-:Y:S01]  /*1300*/  LEA.HI R0, R0, R3, RZ, 0x5 ;  /* 0x0000000300007211 */ /* 0x000fe200078f28ff */
[----:B------:R-:W-:Y:S01]  /*1310*/  USEL UR42, UR42, URZ, !UP0 ;  /* 0x0000003f2a2a7287 */ /* 0x000fe2000c000000 */
[--C-:B------:R-:W-:Y:S01]  /*1320*/  SHF.R.S32.HI R56, RZ, 0x2, R4.reuse ;  /* 0x00000002ff387819 */ /* 0x100fe20000011404 */
[----:B------:R-:W-:Y:S01]  /*1330*/  UISETP.EQ.U32.AND UP0, UPT, UR4, 0x1, !UP0 ;  /* 0x000000010400788c */ /* 0x000fe2000c702070 */
[----:B------:R-:W-:Y:S01]  /*1340*/  SHF.R.S32.HI R5, RZ, 0x1f, R4 ;  /* 0x0000001fff057819 */ /* 0x000fe20000011404 */
[----:B------:R-:W-:Y:S01]  /*1350*/  UISETP.LT.AND UP1, UPT, UR39, 0x1, UPT ;  /* 0x000000012700788c */ /* 0x000fe2000bf21270 */
[----:B------:R-:W-:Y:S01]  /*1360*/  LOP3.LUT R58, R4, 0xfffffffc, RZ, 0xc0, !PT ;  /* 0xfffffffc043a7812 */ /* 0x000fe200078ec0ff */
[----:B------:R-:W-:Y:S01]  /*1370*/  ULDC UR6, c[0x0][0x284] ;  /* 0x0000a10000067ab9 */ /* 0x000fe20000000800 */
[----:B------:R-:W-:Y:S01]  /*1380*/  LEA.HI R5, R5, R56, RZ, 0x3 ;  /* 0x0000003805057211 */ /* 0x000fe200078f18ff */
[----:B------:R-:W-:Y:S01]  /*1390*/  USHF.L.U32 UR43, UR43, 0x3, URZ ;  /* 0x000000032b2b7899 */ /* 0x000fe2000800063f */
[----:B------:R-:W-:Y:S01]  /*13a0*/  ISETP.NE.AND P0, PT, R6, RZ, PT ;  /* 0x000000ff0600720c */ /* 0x000fe20003f05270 */
[----:B------:R-:W-:Y:S01]  /*13b0*/  USEL UR45, UR39, 0x1, UP1 ;  /* 0x00000001272d7887 */ /* 0x000fe20008800000 */
[----:B------:R-:W-:Y:S01]  /*13c0*/  LOP3.LUT R5, R5, 0xfffffff8, RZ, 0xc0, !PT ;  /* 0xfffffff805057812 */ /* 0x000fe200078ec0ff */
[----:B------:R-:W-:Y:S01]  /*13d0*/  IMAD.IADD R58, R3, 0x1, -R58 ;  /* 0x00000001033a7824 */ /* 0x000fe200078e0a3a */
[----:B0-----:R-:W-:Y:S01]  /*13e0*/  ULEA UR41, UR5, UR41, 0x18 ;  /* 0x0000002905297291 */ /* 0x001fe2000f8ec03f */
[----:B------:R-:W-:Y:S01]  /*13f0*/  IMAD.U32 R60, RZ, RZ, UR43 ;  /* 0x0000002bff3c7e24 */ /* 0x000fe2000f8e00ff */
[----:B------:R-:W-:Y:S01]  /*1400*/  SEL R68, RZ, 0x1, P0 ;  /* 0x00000001ff447807 */ /* 0x000fe20000000000 */
[----:B------:R-:W-:Y:S01]  /*1410*/  IMAD.IADD R56, R56, 0x1, -R5 ;  /* 0x0000000138387824 */ /* 0x000fe200078e0a05 */
[----:B------:R-:W-:Y:S01]  /*1420*/  UIADD3 UR44, UR41, 0x30, URZ ;  /* 0x00000030292c7890 */ /* 0x000fe2000fffe03f */
[----:B------:R-:W-:Y:S01]  /*1430*/  SHF.R.S32.HI R5, RZ, 0x5, R0 ;  /* 0x00000005ff057819 */ /* 0x000fe20000011400 */
[----:B------:R-:W-:Y:S01]  /*1440*/  UIADD3 UR4, UR41, 0x100, URZ ;  /* 0x0000010029047890 */ /* 0x000fe2000fffe03f */
[C---:B------:R-:W-:Y:S01]  /*1450*/  LOP3.LUT R62, R60.reuse, 0x8, RZ, 0xc0, !PT ;  /* 0x000000083c3e7812 */ /* 0x040fe200078ec0ff */
[----:B------:R-:W-:Y:S01]  /*1460*/  UIADD3 UR5, UR41, 0x4100, URZ ;  /* 0x0000410029057890 */ /* 0x000fe2000fffe03f */
[--C-:B------:R-:W-:Y:S01]  /*1470*/  SHF.R.S32.HI R57, RZ, 0x1f, R56.reuse ;  /* 0x0000001fff397819 */ /* 0x100fe20000011438 */
[----:B------:R-:W-:Y:S01]  /*1480*/  USHF.R.U32.HI UR4, URZ, 0x4, UR4 ;  /* 0x000000043f047899 */ /* 0x000fe20008011604 */
[C-C-:B------:R-:W-:Y:S01]  /*1490*/  IMAD R63, R5.reuse, -0x10, -R56.reuse ;  /* 0xfffffff0053f7824 */ /* 0x140fe200078e0a38 */
[----:B------:R-:W-:Y:S01]  /*14a0*/  USHF.R.U32.HI UR5, URZ, 0x4, UR5 ;  /* 0x000000043f057899 */ /* 0x000fe20008011605 */
[----:B------:R-:W-:Y:S01]  /*14b0*/  IMAD.U32 R59, RZ, RZ, UR44 ;  /* 0x0000002cff3b7e24 */ /* 0x000fe2000f8e00ff */
[----:B------:R-:W-:Y:S01]  /*14c0*/  ULOP3.LUT UR4, UR4, 0x3fff, URZ, 0xc0, !UPT ;  /* 0x00003fff04047892 */ /* 0x000fe2000f8ec03f */
[----:B------:R-:W-:Y:S01]  /*14d0*/  IMAD.WIDE R56, R5, 0x10, R56 ;  /* 0x0000001005387825 */ /* 0x000fe200078e0238 */
[----:B------:R-:W-:Y:S01]  /*14e0*/  ULOP3.LUT UR5, UR5, 0x3fff, URZ, 0xc0, !UPT ;  /* 0x00003fff05057892 */ /* 0x000fe2000f8ec03f */
[----:B------:R-:W-:Y:S01]  /*14f0*/  LOP3.LUT R60, R60, 0x8, RZ, 0xc, !PT ;  /* 0x000000083c3c7812 */ /* 0x000fe200078e0cff */
[----:B------:R-:W-:Y:S01]  /*1500*/  ULOP3.LUT UR40, UR36, 0x1, URZ, 0xfc, !UPT ;  /* 0x0000000124287892 */ /* 0x000fe2000f8efc3f */
[----:B------:R-:W-:Y:S01]  /*1510*/  VIADD R61, R59, UR43 ;  /* 0x0000002b3b3d7c36 */ /* 0x000fe20008000000 */
[----:B------:R-:W-:Y:S01]  /*1520*/  LOP3.LUT R62, R62, 0x18, RZ, 0x3c, !PT ;  /* 0x000000183e3e7812 */ /* 0x000fe200078e3cff */
[----:B------:R-:W-:Y:S01]  /*1530*/  VIADD R63, R63, UR6 ;  /* 0x000000063f3f7c36 */ /* 0x000fe20008000000 */
[----:B------:R-:W-:-:S02]  /*1540*/  UIADD3 UR45, -UR45, UR39, URZ ;  /* 0x000000272d2d7290 */ /* 0x000fc4000fffe13f */
[----:B------:R-:W-:Y:S02]  /*1550*/  USEL UR46, URZ, 0x1, !UP0 ;  /* 0x000000013f2e7887 */ /* 0x000fe4000c000000 */
[----:B------:R-:W-:Y:S02]  /*1560*/  ULOP3.LUT UR47, UR4, 0x10000, URZ, 0xfc, !UPT ;  /* 0x00010000042f7892 */ /* 0x000fe4000f8efc3f */
[----:B------:R-:W-:-:S12]  /*1570*/  ULOP3.LUT UR48, UR5, 0x10000, URZ, 0xfc, !UPT ;  /* 0x0001000005307892 */ /* 0x000fd8000f8efc3f */
.L_x_97:
[----:B------:R-:W-:Y:S01]  /*1580*/  SHF.L.U32 R0, R68, 0x1f, RZ ;  /* 0x0000001f44007819 */ /* 0x000fe200000006ff */
[----:B------:R-:W-:Y:S02]  /*1590*/  ULDC UR4, c[0x0][0x28c] ;  /* 0x0000a30000047ab9 */ /* 0x000fe40000000800 */
[----:B------:R-:W-:Y:S01]  /*15a0*/  ISETP.LT.AND P1, PT, RZ, UR4, PT ;  /* 0x00000004ff007c0c */ /* 0x000fe2000bf21270 */
[----:B------:R-:W0:Y:S02]  /*15b0*/  SYNCS.PHASECHK.TRANS64.TRYWAIT P0, [R59+UR43], R0 ;  /* 0x000000003b0075a7 */ /* 0x000e24000800016b */
[----:B0-23--:R-:W-:Y:S10]  /*15c0*/  @!P0 BRA `(.L_x_14) ;  /* 0x0000004400148947 */ /* 0x00dff40003800000 */
.L_x_117:
[----:B------:R-:W-:Y:S05]  /*15d0*/  @P1 BRA `(.L_x_15) ;  /* 0x0000000000401947 */ /* 0x000fea0003800000 */
[----:B0-----:R-:W-:Y:S01]  /*15e0*/  MOV R0, 0x0 ;  /* 0x0000000000007802 */ /* 0x001fe20000000f00 */
[----:B------:R-:W-:Y:S01]  /*15f0*/  ULDC.64 UR4, c[0x4][0x68] ;  /* 0x01001a0000047ab9 */ /* 0x000fe20000000a00 */
[----:B------:R-:W-:Y:S01]  /*1600*/  ULDC.64 UR6, c[0x4][0x8] ;  /* 0x0100020000067ab9 */ /* 0x000fe20000000a00 */
[----:B------:R-:W-:Y:S01]  /*1610*/  IMAD.U32 R4, RZ, RZ, UR4 ;  /* 0x00000004ff047e24 */ /* 0x000fe2000f8e00ff */
[----:B------:R0:W1:Y:S01]  /*1620*/  LDC.64 R14, c[0x4][R0] ;  /* 0x01000000000e7b82 */ /* 0x0000620000000a00 */
[----:B------:R-:W-:Y:S01]  /*1630*/  IMAD.U32 R5, RZ, RZ, UR5 ;  /* 0x00000005ff057e24 */ /* 0x000fe2000f8e00ff */
[----:B------:R-:W-:Y:S01]  /*1640*/  ULDC.64 UR4, c[0x4][0x70] ;  /* 0x01001c0000047ab9 */ /* 0x000fe20000000a00 */
[----:B------:R-:W-:Y:S02]  /*1650*/  IMAD.U32 R10, RZ, RZ, UR6 ;  /* 0x00000006ff0a7e24 */ /* 0x000fe4000f8e00ff */
[----:B------:R-:W-:Y:S02]  /*1660*/  IMAD.U32 R6, RZ, RZ, UR4 ;  /* 0x00000004ff067e24 */ /* 0x000fe4000f8e00ff */
[----:B------:R-:W-:-:S02]  /*1670*/  IMAD.U32 R7, RZ, RZ, UR5 ;  /* 0x00000005ff077e24 */ /* 0x000fc4000f8e00ff */
[----:B------:R-:W-:Y:S02]  /*1680*/  IMAD.U32 R11, RZ, RZ, UR7 ;  /* 0x00000007ff0b7e24 */ /* 0x000fe4000f8e00ff */
[----:B------:R-:W-:Y:S02]  /*1690*/  IMAD.MOV.U32 R8, RZ, RZ, 0x1e1 ;  /* 0x000001e1ff087424 */ /* 0x000fe400078e00ff */
[----:B------:R-:W-:Y:S02]  /*16a0*/  IMAD.MOV.U32 R12, RZ, RZ, 0x1 ;  /* 0x00000001ff0c7424 */ /* 0x000fe400078e00ff */
[----:B0-----:R-:W-:-:S07]  /*16b0*/  IMAD.MOV.U32 R13, RZ, RZ, RZ ;  /* 0x000000ffff0d7224 */ /* 0x001fce00078e00ff */
[----:B------:R-:W-:-:S07]  /*16c0*/  LEPC R20, `(.L_x_15) ;  /* 0x000000001014794e */ /* 0x000fce0000000000 */
[----:B-1---5:R-:W-:Y:S05]  /*16d0*/  CALL.ABS.NOINC R14 ;  /* 0x000000000e007343 */ /* 0x022fea0003c00000 */
.L_x_15:
[----:B0-----:R-:W-:-:S05]  /*16e0*/  IMAD.U32 R0, RZ, RZ, UR40 ;  /* 0x00000028ff007e24 */ /* 0x001fca000f8e00ff */
[----:B------:R-:W-:-:S13]  /*16f0*/  ISETP.NE.AND P0, PT, R0, 0x3, PT ;  /* 0x000000030000780c */ /* 0x000fda0003f05270 */
[----:B------:R-:W-:Y:S05]  /*1700*/  @!P0 BRA `(.L_x_16) ;  /* 0x0000000000048947 */ /* 0x000fea0003800000 */
[----:B------:R-:W-:Y:S01]  /*1710*/  BPT.TRAP 0x1 ;  /* 0x000000040000795c */ /* 0x000fe20000300000 */
.L_x_16:
[----:B------:R-:W-:Y:S02]  /*1720*/  IMAD.U32 R3, RZ, RZ, UR42 ;  /* 0x0000002aff037e24 */ /* 0x000fe4000f8e00ff */
[----:B------:R-:W-:-:S03]  /*1730*/  IMAD.U32 R0, RZ, RZ, UR46 ;  /* 0x0000002eff007e24 */ /* 0x000fc6000f8e00ff */
[----:B------:R-:W-:Y:S02]  /*1740*/  LEA R3, R3, UR41, 0x3 ;  /* 0x0000002903037c11 */ /* 0x000fe4000f8e18ff */
[----:B------:R-:W-:-:S04]  /*1750*/  SHF.L.U32 R0, R0, 0x1f, RZ ;  /* 0x0000001f00007819 */ /* 0x000fc800000006ff */
[----:B------:R0:W1:Y:S01]  /*1760*/  SYNCS.PHASECHK.TRANS64.TRYWAIT P1, [R3+URZ], R0 ;  /* 0x00000000030075a7 */ /* 0x000062000802017f */
[----:B------:R-:W-:Y:S05]  /*1770*/  @!P0 BRA `(.L_x_17) ;  /* 0x0000000000048947 */ /* 0x000fea0003800000 */
[----:B------:R-:W-:Y:S01]  /*1780*/  BPT.TRAP 0x1 ;  /* 0x000000040000795c */ /* 0x000fe20000300000 */
.L_x_17:
[----:B-1----:R-:W-:Y:S05]  /*1790*/  @P1 BRA `(.L_x_18) ;  /* 0x0000000000081947 */ /* 0x002fea0003800000 */
[----:B------:R-:W1:Y:S02]  /*17a0*/  SYNCS.PHASECHK.TRANS64.TRYWAIT P1, [R3+URZ], R0 ;  /* 0x00000000030075a7 */ /* 0x000e64000802017f */
[----:B-1----:R-:W-:Y:S05]  /*17b0*/  @!P1 BRA `(.L_x_19) ;  /* 0x0000004000ac9947 */ /* 0x002fea0003800000 */
.L_x_18:
[----:B------:R-:W-:Y:S05]  /*17c0*/  WARPSYNC.ALL ;  /* 0x0000000000007948 */ /* 0x000fea0003800000 */
[----:B------:R-:W-:Y:S01]  /*17d0*/  ULEA UR8, UR42, UR47, 0x9 ;  /* 0x0000002f2a087291 */ /* 0x000fe2000f8e483f */
[----:B------:R-:W-:Y:S01]  /*17e0*/  WARPGROUP.ARRIVE ;  /* 0x00000000000079c5 */ /* 0x000fe20000000000 */
[----:B------:R-:W-:Y:S01]  /*17f0*/  ULEA UR9, UR42, UR48, 0x9 ;  /* 0x000000302a097291 */ /* 0x000fe2000f8e483f */
[----:B01----:R-:W-:Y:S01]  /*1800*/  IMAD.U32 R0, RZ, RZ, UR45 ;  /* 0x0000002dff007e24 */ /* 0x003fe2000f8e00ff */
[----:B------:R-:W-:Y:S01]  /*1810*/  UMOV UR5, 0x40000040 ;  /* 0x4000004000057882 */ /* 0x000fe20000000000 */
[----:B------:R-:W-:-:S02]  /*1820*/  UMOV UR7, 0x40000040 ;  /* 0x4000004000077882 */ /* 0x000fc40000000000 */
[----:B------:R-:W-:Y:S01]  /*1830*/  UMOV UR4, UR8 ;  /* 0x0000000800047c82 */ /* 0x000fe20008000000 */
[----:B------:R-:W-:Y:S01]  /*1840*/  ISETP.GE.AND P1, PT, R0, 0x1, PT ;  /* 0x000000010000780c */ /* 0x000fe20003f26270 */
[----:B------:R-:W-:Y:S02]  /*1850*/  UMOV UR6, UR9 ;  /* 0x0000000900067c82 */ /* 0x000fe40008000000 */
[----:B------:R-:W-:Y:S01]  /*1860*/  HGMMA.64x64x16.F32 R24, gdesc[UR4], RZ, !UPT, gsb0 ;  /* 0x00e00000041879f0 */ /* 0x000fe2000c0008ff */
[----:B------:R-:W-:Y:S02]  /*1870*/  UIADD3 UR4, UR8, 0x2, URZ ;  /* 0x0000000208047890 */ /* 0x000fe4000fffe03f */
[----:B------:R-:W-:Y:S01]  /*1880*/  UIADD3 UR6, UR9, 0x2, URZ ;  /* 0x0000000209067890 */ /* 0x000fe2000fffe03f */
[----:B------:R-:W-:Y:S01]  /*1890*/  UMOV UR5, 0x40000040 ;  /* 0x4000004000057882 */ /* 0x000fe20000000000 */
[----:B------:R-:W-:Y:S01]  /*18a0*/  UMOV UR7, 0x40000040 ;  /* 0x4000004000077882 */ /* 0x000fe20000000000 */
[----:B------:R-:W-:-:S02]  /*18b0*/  WARPGROUP.DEPBAR.LE gsb0, 0x0 ;  /* 0x00008000000079c5 */ /* 0x000fc40000010000 */
[----:B------:R-:W-:-:S06]  /*18c0*/  WARPGROUP.ARRIVE ;  /* 0x00000000000079c5 */ /* 0x000fcc0000000000 */
[----:B------:R-:W-:Y:S01]  /*18d0*/  HGMMA.64x64x16.F32 R24, gdesc[UR4], R24, gsb0 ;  /* 0x00e00000041879f0 */ /* 0x000fe20008000818 */
[----:B------:R-:W-:Y:S02]  /*18e0*/  UIADD3 UR4, UR8, 0x4, URZ ;  /* 0x0000000408047890 */ /* 0x000fe4000fffe03f */
[----:B------:R-:W-:Y:S01]  /*18f0*/  UIADD3 UR6, UR9, 0x4, URZ ;  /* 0x0000000409067890 */ /* 0x000fe2000fffe03f */
[----:B------:R-:W-:Y:S01]  /*1900*/  UMOV UR5, 0x40000040 ;  /* 0x4000004000057882 */ /* 0x000fe20000000000 */
[----:B------:R-:W-:Y:S01]  /*1910*/  UMOV UR7, 0x40000040 ;  /* 0x4000004000077882 */ /* 0x000fe20000000000 */
[----:B------:R-:W-:Y:S02]  /*1920*/  WARPGROUP.DEPBAR.LE gsb0, 0x0 ;  /* 0x00008000000079c5 */ /* 0x000fe40000010000 */
        /* <DEDUP_REMOVED lines=8> */
[----:B------:R-:W-:Y:S03]  /*19b0*/  HGMMA.64x64x16.F32 R24, gdesc[UR4], R24, gsb0 ;  /* 0x00e00000041879f0 */ /* 0x000fe60008000818 */
[----:B------:R-:W-:Y:S02]  /*19c0*/  WARPGROUP.DEPBAR.LE gsb0, 0x0 ;  /* 0x00008000000079c5 */ /* 0x000fe40000010000 */
[----:B------:R-:W-:Y:S05]  /*19d0*/  @!P1 BRA `(.L_x_20) ;  /* 0x0000000400149947 */ /* 0x000fea0003800000 */
[----:B------:R-:W-:Y:S01]  /*19e0*/  UIADD3 UR4, UR42, 0x1, URZ ;  /* 0x000000012a047890 */ /* 0x000fe2000fffe03f */
[----:B------:R-:W-:Y:S01]  /*19f0*/  IMAD.U32 R0, RZ, RZ, UR45 ;  /* 0x0000002dff007e24 */ /* 0x000fe2000f8e00ff */
[----:B------:R-:W-:Y:S02]  /*1a00*/  UMOV UR9, UR42 ;  /* 0x0000002a00097c82 */ /* 0x000fe40008000000 */
[----:B------:R-:W-:-:S04]  /*1a10*/  UISETP.NE.AND UP0, UPT, UR4, 0x2, UPT ;  /* 0x000000020400788c */ /* 0x000fc8000bf05270 */
[----:B------:R-:W-:Y:S02]  /*1a20*/  USEL UR5, URZ, 0x1, UP0 ;  /* 0x000000013f057887 */ /* 0x000fe40008000000 */
[----:B------:R-:W-:Y:S02]  /*1a30*/  USEL UR8, UR4, URZ, UP0 ;  /* 0x0000003f04087287 */ /* 0x000fe40008000000 */
[----:B------:R-:W-:-:S06]  /*1a40*/  ULOP3.LUT UR5, UR46, UR5, URZ, 0x3c, !UPT ;  /* 0x000000052e057292 */ /* 0x000fcc000f8e3c3f */
[----:B------:R-:W-:-:S07]  /*1a50*/  IMAD.U32 R5, RZ, RZ, UR5 ;  /* 0x00000005ff057e24 */ /* 0x000fce000f8e00ff */
.L_x_27:
[----:B01----:R-:W-:Y:S05]  /*1a60*/  @!P0 BRA `(.L_x_21) ;  /* 0x0000000000048947 */ /* 0x003fea0003800000 */
[----:B------:R-:W-:Y:S01]  /*1a70*/  BPT.TRAP 0x1 ;  /* 0x000000040000795c */ /* 0x000fe20000300000 */
.L_x_21:
[----:B------:R-:W-:Y:S01]  /*1a80*/  ULEA UR4, UR8, UR41, 0x3 ;  /* 0x0000002908047291 */ /* 0x000fe2000f8e183f */
[----:B------:R-:W-:-:S08]  /*1a90*/  SHF.L.U32 R3, R5, 0x1f, RZ ;  /* 0x0000001f05037819 */ /* 0x000fd000000006ff */
[----:B------:R0:W1:Y:S01]  /*1aa0*/  SYNCS.PHASECHK.TRANS64.TRYWAIT P1, [UR4], R3 ;  /* 0x00000003ff0075a7 */ /* 0x0000620008020144 */
[----:B------:R-:W-:Y:S05]  /*1ab0*/  @!P0 BRA `(.L_x_22) ;  /* 0x0000000000048947 */ /* 0x000fea0003800000 */
[----:B------:R-:W-:Y:S01]  /*1ac0*/  BPT.TRAP 0x1 ;  /* 0x000000040000795c */ /* 0x000fe20000300000 */
.L_x_22:
[----:B-1----:R-:W-:Y:S05]  /*1ad0*/  @P1 BRA `(.L_x_23) ;  /* 0x0000000000081947 */ /* 0x002fea0003800000 */
[----:B------:R-:W1:Y:S02]  /*1ae0*/  SYNCS.PHASECHK.TRANS64.TRYWAIT P1, [UR4], R3 ;  /* 0x00000003ff0075a7 */ /* 0x000e640008020144 */
[----:B-1----:R-:W-:Y:S05]  /*1af0*/  @!P1 BRA `(.L_x_24) ;  /* 0x0000003c00f09947 */ /* 0x002fea0003800000 */
.L_x_23:
[----:B------:R-:W-:Y:S01]  /*1b00*/  ULEA UR10, UR8, UR47, 0x9 ;  /* 0x0000002f080a7291 */ /* 0x000fe2000f8e483f */
[----:B------:R-:W-:Y:S01]  /*1b10*/  WARPGROUP.ARRIVE ;  /* 0x00000000000079c5 */ /* 0x000fe20000000000 */
[----:B------:R-:W-:Y:S01]  /*1b20*/  ULEA UR11, UR8, UR48, 0x9 ;  /* 0x00000030080b7291 */ /* 0x000fe2000f8e483f */
[----:B------:R-:W-:Y:S01]  /*1b30*/  UMOV UR5, 0x40000040 ;  /* 0x4000004000057882 */ /* 0x000fe20000000000 */
[----:B------:R-:W-:-:S03]  /*1b40*/  UMOV UR7, 0x40000040 ;  /* 0x4000004000077882 */ /* 0x000fc60000000000 */
[----:B------:R-:W-:Y:S02]  /*1b50*/  UMOV UR4, UR10 ;  /* 0x0000000a00047c82 */ /* 0x000fe40008000000 */
[----:B------:R-:W-:Y:S02]  /*1b60*/  UMOV UR6, UR11 ;  /* 0x0000000b00067c82 */ /* 0x000fe40008000000 */
[----:B------:R-:W-:Y:S01]  /*1b70*/  HGMMA.64x64x16.F32 R24, gdesc[UR4], R24, gsb0 ;  /* 0x00e00000041879f0 */ /* 0x000fe20008000818 */
        /* <DEDUP_REMOVED lines=23> */
[----:B------:R-:W-:Y:S01]  /*1cf0*/  BPT.TRAP 0x1 ;  /* 0x000000040000795c */ /* 0x000fe20000300000 */
.L_x_25:
[----:B------:R-:W-:Y:S02]  /*1d00*/  UISETP.GT.U32.AND UP0, UPT, UR36, 0x1, UPT ;  /* 0x000000012400788c */ /* 0x000fe4000bf04070 */
[----:B------:R-:W-:-:S04]  /*1d10*/  ULEA UR4, UR9, UR41, 0x3 ;  /* 0x0000002909047291 */ /* 0x000fc8000f8e183f */
[----:B------:R-:W-:Y:S01]  /*1d20*/  UIADD3 UR4, UR4, 0x10, URZ ;  /* 0x0000001004047890 */ /* 0x000fe2000fffe03f */
[----:B------:R-:W-:-:S03]  /*1d30*/  PLOP3.LUT P1, PT, PT, PT, UP0, 0x80, 0x0 ;  /* 0x000000000000781c */ /* 0x000fc60003f2f008 */
[----:B------:R-:W-:-:S09]  /*1d40*/  UPRMT UR4, URZ, 0x654, UR4 ;  /* 0x000006543f047896 */ /* 0x000fd20008000004 */
[----:B------:R-:W-:Y:S01]  /*1d50*/  SYNCS.ARRIVE.TRANS64.RED.A1T0 RZ, [UR4], RZ ;  /* 0x000000ffffff79a7 */ /* 0x000fe20008100404 */
[----:B------:R-:W-:Y:S05]  /*1d60*/  @P1 BRA `(.L_x_26) ;  /* 0x0000000000041947 */ /* 0x000fea0003800000 */
[----:B------:R-:W-:Y:S01]  /*1d70*/  BPT.TRAP 0x1 ;  /* 0x000000040000795c */ /* 0x000fe20000300000 */
.L_x_26:
[----:B------:R-:W-:Y:S01]  /*1d80*/  UIADD3 UR8, UR8, 0x1, URZ ;  /* 0x0000000108087890 */ /* 0x000fe2000fffe03f */
[C---:B------:R-:W-:Y:S01]  /*1d90*/  ISETP.GT.AND P1, PT, R0.reuse, 0x1, PT ;  /* 0x000000010000780c */ /* 0x040fe20003f24270 */
[----:B------:R-:W-:Y:S01]  /*1da0*/  UIADD3 UR9, UR9, 0x1, URZ ;  /* 0x0000000109097890 */ /* 0x000fe2000fffe03f */
[----:B------:R-:W-:Y:S01]  /*1db0*/  VIADD R0, R0, 0xffffffff ;  /* 0xffffffff00007836 */ /* 0x000fe20000000000 */
[----:B------:R-:W-:Y:S02]  /*1dc0*/  UISETP.NE.AND UP0, UPT, UR8, 0x2, UPT ;  /* 0x000000020800788c */ /* 0x000fe4000bf05270 */
[----:B------:R-:W-:Y:S02]  /*1dd0*/  UISETP.NE.AND UP1, UPT, UR9, 0x2, UPT ;  /* 0x000000020900788c */ /* 0x000fe4000bf25270 */
[----:B------:R-:W-:Y:S02]  /*1de0*/  USEL UR4, URZ, 0x1, UP0 ;  /* 0x000000013f047887 */ /* 0x000fe40008000000 */
[----:B------:R-:W-:-:S02]  /*1df0*/  USEL UR8, UR8, URZ, UP0 ;  /* 0x0000003f08087287 */ /* 0x000fc40008000000 */
[----:B------:R-:W-:Y:S02]  /*1e00*/  USEL UR9, UR9, URZ, UP1 ;  /* 0x0000003f09097287 */ /* 0x000fe40008800000 */
[----:B------:R-:W-:Y:S01]  /*1e10*/  LOP3.LUT R5, R5, UR4, RZ, 0x3c, !PT ;  /* 0x0000000405057c12 */ /* 0x000fe2000f8e3cff */
[----:B------:R-:W-:Y:S09]  /*1e20*/  @P1 BRA `(.L_x_27) ;  /* 0xfffffffc000c1947 */ /* 0x000ff2000383ffff */
.L_x_20:
[----:B------:R-:W-:Y:S01]  /*1e30*/  ULDC UR6, c[0x0][0x28c] ;  /* 0x0000a30000067ab9 */ /* 0x000fe20000000800 */
[----:B------:R2:W-:Y:S01]  /*1e40*/  SYNCS.ARRIVE.TRANS64.A1T0 RZ, [R60+UR44], RZ ;  /* 0x000000ff3cff79a7 */ /* 0x0005e2000810002c */
[----:B------:R-:W-:-:S06]  /*1e50*/  UISETP.GE.AND UP0, UPT, UR6, 0x1, UPT ;  /* 0x000000010600788c */ /* 0x000fcc000bf06270 */
[----:B------:R-:W-:-:S13]  /*1e60*/  PLOP3.LUT P1, PT, PT, PT, UP0, 0x80, 0x0 ;  /* 0x000000000000781c */ /* 0x000fda0003f2f008 */
[----:B--2---:R-:W-:Y:S05]  /*1e70*/  @!P1 BRA `(.L_x_28) ;  /* 0x0000000000309947 */ /* 0x004fea0003800000 */
[----:B------:R-:W-:Y:S05]  /*1e80*/  @!P0 BRA `(.L_x_29) ;  /* 0x0000000000048947 */ /* 0x000fea0003800000 */
[----:B------:R-:W-:Y:S01]  /*1e90*/  BPT.TRAP 0x1 ;  /* 0x000000040000795c */ /* 0x000fe20000300000 */
.L_x_29:
[----:B------:R-:W-:Y:S02]  /*1ea0*/  UIADD3 UR4, UR45, UR42, URZ ;  /* 0x0000002a2d047290 */ /* 0x000fe4000fffe03f */
[----:B------:R-:W-:Y:S02]  /*1eb0*/  UISETP.GT.U32.AND UP0, UPT, UR36, 0x1, UPT ;  /* 0x000000012400788c */ /* 0x000fe4000bf04070 */
[----:B------:R-:W-:-:S04]  /*1ec0*/  USHF.L.U32 UR4, UR4, 0x3, URZ ;  /* 0x0000000304047899 */ /* 0x000fc8000800063f */
[----:B------:R-:W-:Y:S01]  /*1ed0*/  ULOP3.LUT UR4, UR4, 0x8, URZ, 0xc0, !UPT ;  /* 0x0000000804047892 */ /* 0x000fe2000f8ec03f */
[----:B------:R-:W-:-:S03]  /*1ee0*/  PLOP3.LUT P0, PT, PT, PT, UP0, 0x80, 0x0 ;  /* 0x000000000000781c */ /* 0x000fc60003f0f008 */
[----:B------:R-:W-:-:S04]  /*1ef0*/  UIADD3 UR4, UR41, 0x10, UR4 ;  /* 0x0000001029047890 */ /* 0x000fc8000fffe004 */
[----:B------:R-:W-:-:S09]  /*1f00*/  UPRMT UR4, URZ, 0x654, UR4 ;  /* 0x000006543f047896 */ /* 0x000fd20008000004 */
[----:B------:R-:W-:Y:S01]  /*1f10*/  SYNCS.ARRIVE.TRANS64.RED.A1T0 RZ, [UR4], RZ ;  /* 0x000000ffffff79a7 */ /* 0x000fe20008100404 */
[----:B------:R-:W-:Y:S05]  /*1f20*/  @P0 BRA `(.L_x_28) ;  /* 0x0000000000040947 */ /* 0x000fea0003800000 */
[----:B------:R-:W-:Y:S01]  /*1f30*/  BPT.TRAP 0x1 ;  /* 0x000000040000795c */ /* 0x000fe20000300000 */
.L_x_28:
[----:B------:R-:W-:Y:S01]  /*1f40*/  SHF.L.U32 R0, R68, 0x1f, RZ ;  /* 0x0000001f44007819 */ /* 0x000fe200000006ff */
[----:B------:R-:W-:Y:S01]  /*1f50*/  ULEA UR7, UR39, UR42, 0x1 ;  /* 0x0000002a27077291 */ /* 0x000fe2000f8e083f */
[----:B------:R-:W2:Y:S01]  /*1f60*/  LDC R7, c[0x0][0x288] ;  /* 0x0000a200ff077b82 */ /* 0x000ea20000000800 */
[----:B------:R-:W-:Y:S01]  /*1f70*/  UIADD3 UR4, UR6, 0x7e, URZ ;  /* 0x0000007e06047890 */ /* 0x000fe2000fffe03f */
[----:B------:R-:W-:Y:S01]  /*1f80*/  IMAD.SHL.U32 R8, R58, 0x2, RZ ;  /* 0x000000023a087824 */ /* 0x000fe200078e00ff */
[----:B------:R-:W-:Y:S02]  /*1f90*/  USHF.R.U32.HI UR5, URZ, 0x1, UR7 ;  /* 0x000000013f057899 */ /* 0x000fe40008011607 */
[----:B------:R-:W-:Y:S02]  /*1fa0*/  UISETP.GT.U32.AND UP0, UPT, UR7, 0x1, UPT ;  /* 0x000000010700788c */ /* 0x000fe4000bf04070 */
[----:B------:R-:W-:Y:S01]  /*1fb0*/  ULOP3.LUT UR5, UR5, 0x1, URZ, 0xc0, !UPT ;  /* 0x0000000105057892 */ /* 0x000fe2000f8ec03f */
[----:B------:R-:W3:Y:S01]  /*1fc0*/  SYNCS.PHASECHK.TRANS64.TRYWAIT P0, [R59+UR43+0x10], R0 ;  /* 0x000010003b0075a7 */ /* 0x000ee2000800016b */
[----:B------:R-:W-:Y:S01]  /*1fd0*/  UISETP.LT.U32.AND UP0, UPT, UR4, 0x7f, UP0 ;  /* 0x0000007f0400788c */ /* 0x000fe20008701070 */
[----:B------:R-:W-:Y:S01]  /*1fe0*/  SHF.R.S32.HI R9, RZ, 0x1f, R8 ;  /* 0x0000001fff097819 */ /* 0x000fe20000011408 */
[----:B------:R-:W-:-:S02]  /*1ff0*/  UISETP.NE.U32.AND UP1, UPT, UR5, 0x1, UPT ;  /* 0x000000010500788c */ /* 0x000fc4000bf25070 */
[----:B------:R-:W-:Y:S02]  /*2000*/  USEL UR5, URZ, 0x1, !UP0 ;  /* 0x000000013f057887 */ /* 0x000fe4000c000000 */
[----:B------:R-:W-:-:S04]  /*2010*/  UISETP.GT.U32.AND UP1, UPT, UR4, 0x7e, !UP1 ;  /* 0x0000007e0400788c */ /* 0x000fc8000cf24070 */
[----:B------:R-:W-:-:S04]  /*2020*/  USEL UR4, URZ, 0x1, !UP1 ;  /* 0x000000013f047887 */ /* 0x000fc8000c800000 */
[----:B------:R-:W-:Y:S01]  /*2030*/  ULOP3.LUT UR46, UR4, UR46, UR5, 0x96, !UPT ;  /* 0x0000002e042e7292 */ /* 0x000fe2000f8e9605 */
[----:B--23--:R-:W-:Y:S11]  /*2040*/  @!P0 BRA `(.L_x_30) ;  /* 0x0000003800b48947 */ /* 0x00cff60003800000 */
.L_x_118:
[----:B--2---:R-:W-:Y:S01]  /*2050*/  IMAD.SHL.U32 R0, R18, 0x40, RZ ;  /* 0x0000004012007824 */ /* 0x004fe200078e00ff */
[----:B------:R-:W-:Y:S01]  /*2060*/  ULDC UR6, c[0x0][0x284] ;  /* 0x0000a10000067ab9 */ /* 0x000fe20000000800 */
[----:B------:R-:W-:Y:S01]  /*2070*/  IMAD.SHL.U32 R14, R2, 0x40, RZ ;  /* 0x00000040020e7824 */ /* 0x000fe200078e00ff */
[----:B------:R-:W-:Y:S01]  /*2080*/  SHF.R.S32.HI R11, RZ, 0x1f, R19 ;  /* 0x0000001fff0b7819 */ /* 0x000fe20000011413 */
[----:B------:R-:W-:Y:S01]  /*2090*/  ULDC.64 UR4, c[0x0][0x5d0] ;  /* 0x0001740000047ab9 */ /* 0x000fe20000000a00 */
[----:B------:R-:W-:Y:S01]  /*20a0*/  ISETP.GE.AND P0, PT, R0, UR6, PT ;  /* 0x0000000600007c0c */ /* 0x000fe2000bf06270 */
[----:B01----:R-:W-:Y:S01]  /*20b0*/  IMAD.WIDE.U32 R2, R19, UR4, R8 ;  /* 0x0000000413027c25 */ /* 0x003fe2000f8e0008 */
[----:B------:R-:W-:Y:S01]  /*20c0*/  SHF.R.S32.HI R15, RZ, 0x1f, R14 ;  /* 0x0000001fff0f7819 */ /* 0x000fe2000001140e */
[----:B------:R-:W-:Y:S01]  /*20d0*/  ULOP3.LUT UR42, UR42, 0x1, URZ, 0xc0, !UPT ;  /* 0x000000012a2a7892 */ /* 0x000fe2000f8ec03f */
[----:B------:R-:W-:Y:S01]  /*20e0*/  ISETP.GE.OR P0, PT, R14, R7, P0 ;  /* 0x000000070e00720c */ /* 0x000fe20000706670 */
[----:B------:R-:W-:-:S04]  /*20f0*/  IMAD R4, R11, UR4, RZ ;  /* 0x000000040b047c24 */ /* 0x000fc8000f8e02ff */
[----:B------:R-:W-:Y:S01]  /*2100*/  IMAD R5, R19, UR5, R4 ;  /* 0x0000000513057c24 */ /* 0x000fe2000f8e0204 */
[----:B------:R-:W-:-:S04]  /*2110*/  IADD3 R4, P1, R14, R2, RZ ;  /* 0x000000020e047210 */ /* 0x000fc80007f3e0ff */
[----:B------:R-:W-:-:S03]  /*2120*/  IADD3.X R5, R15, R3, R5, P1, !PT ;  /* 0x000000030f057210 */ /* 0x000fc60000ffe405 */
[----:B------:R-:W-:Y:S06]  /*2130*/  @P0 BRA `(.L_x_31) ;  /* 0x0000002000c40947 */ /* 0x000fec0003800000 */
[----:B------:R-:W0:Y:S01]  /*2140*/  LDC.64 R70, c[0x0][0x5c8] ;  /* 0x00017200ff467b82 */ /* 0x000e220000000a00 */
[----:B-----5:R-:W-:Y:S01]  /*2150*/  FSETP.NEU.AND P0, PT, R23, RZ, PT ;  /* 0x000000ff1700720b */ /* 0x020fe20003f0d000 */
[----:B------:R-:W-:Y:S01]  /*2160*/  IMAD R3, R58, -0x2, R7 ;  /* 0xfffffffe3a037824 */ /* 0x000fe200078e0207 */
[----:B------:R-:W-:Y:S01]  /*2170*/  BSSY B0, `(.L_x_31) ;  /* 0x000022d000007945 */ /* 0x000fe20003800000 */
[----:B------:R-:W-:-:S04]  /*2180*/  IMAD.WIDE R64, R18, 0x40, R56 ;  /* 0x0000004012407825 */ /* 0x000fc800078e0238 */
[----:B------:R-:W-:Y:S02]  /*2190*/  IMAD.IADD R2, R3, 0x1, -R14 ;  /* 0x0000000103027824 */ /* 0x000fe400078e0a0e */
[----:B------:R-:W-:-:S03]  /*21a0*/  IMAD.IADD R0, R63, 0x1, -R0 ;  /* 0x000000013f007824 */ /* 0x000fc600078e0a00 */
[----:B------:R-:W-:-:S04]  /*21b0*/  ISETP.GT.AND P2, PT, R2, RZ, PT ;  /* 0x000000ff0200720c */ /* 0x000fc80003f44270 */
[----:B------:R-:W-:Y:S01]  /*21c0*/  ISETP.GT.AND P1, PT, R0, RZ, P2 ;  /* 0x000000ff0000720c */ /* 0x000fe20001724270 */
[-C--:B0-----:R-:W-:Y:S02]  /*21d0*/  IMAD R3, R65, R70.reuse, RZ ;  /* 0x0000004641037224 */ /* 0x081fe400078e02ff */
[----:B------:R-:W-:-:S04]  /*21e0*/  IMAD.WIDE.U32 R66, R64, R70, R4 ;  /* 0x0000004640427225 */ /* 0x000fc800078e0004 */
[----:B------:R-:W-:-:S04]  /*21f0*/  IMAD R3, R64, R71, R3 ;  /* 0x0000004740037224 */ /* 0x000fc800078e0203 */
[----:B------:R-:W-:Y:S01]  /*2200*/  IMAD.IADD R7, R67, 0x1, R3 ;  /* 0x0000000143077824 */ /* 0x000fe200078e0203 */
[----:B------:R-:W-:Y:S06]  /*2210*/  @!P0 BRA `(.L_x_32) ;  /* 0x0000001400f08947 */ /* 0x000fec0003800000 */
[----:B------:R-:W0:Y:S01]  /*2220*/  LDC.64 R72, c[0x0][0x5b8] ;  /* 0x00016e00ff487b82 */ /* 0x000e220000000a00 */
[----:B------:R-:W-:-:S07]  /*2230*/  ULDC.64 UR4, c[0x0][0x5c0] ;  /* 0x0001700000047ab9 */ /* 0x000fce0000000a00 */
[----:B------:R-:W1:Y:S08]  /*2240*/  LDC.64 R74, c[0x0][0x5b0] ;  /* 0x00016c00ff4a7b82 */ /* 0x000e700000000a00 */
[----:B------:R-:W2:Y:S01]  /*2250*/  LDC.64 R76, c[0x0][0x5a8] ;  /* 0x00016a00ff4c7b82 */ /* 0x000ea20000000a00 */
[-C--:B0-----:R-:W-:Y:S02]  /*2260*/  IMAD R6, R11, R72.reuse, RZ ;  /* 0x000000480b067224 */ /* 0x081fe400078e02ff */
[----:B------:R-:W-:-:S04]  /*2270*/  IMAD.WIDE.U32 R4, R19, R72, R8 ;  /* 0x0000004813047225 */ /* 0x000fc800078e0008 */
[----:B------:R-:W-:Y:S01]  /*2280*/  IMAD R67, R19, R73, R6 ;  /* 0x0000004913437224 */ /* 0x000fe200078e0206 */
[----:B------:R-:W-:Y:S01]  /*2290*/  IADD3 R10, P0, R14, R4, RZ ;  /* 0x000000040e0a7210 */ /* 0x000fe20007f1e0ff */
[----:B-1----:R-:W-:-:S03]  /*22a0*/  IMAD R3, R65, R74, RZ ;  /* 0x0000004a41037224 */ /* 0x002fc600078e02ff */
[----:B------:R-:W-:Y:S01]  /*22b0*/  IADD3.X R11, R15, R5, R67, P0, !PT ;  /* 0x000000050f0b7210 */ /* 0x000fe200007fe443 */
[C---:B------:R-:W-:Y:S02]  /*22c0*/  IMAD R69, R64.reuse, R75, R3 ;  /* 0x0000004b40457224 */ /* 0x040fe400078e0203 */
[----:B------:R-:W-:-:S04]  /*22d0*/  IMAD.WIDE.U32 R4, R64, R74, R10 ;  /* 0x0000004a40047225 */ /* 0x000fc800078e000a */
[----:B------:R-:W-:Y:S01]  /*22e0*/  IMAD.IADD R3, R5, 0x1, R69 ;  /* 0x0000000105037824 */ /* 0x000fe200078e0245 */
[----:B--2---:R-:W-:-:S04]  /*22f0*/  LEA R12, P0, R4, R76, 0x1 ;  /* 0x0000004c040c7211 */ /* 0x004fc800078008ff */
[----:B------:R-:W-:-:S05]  /*2300*/  LEA.HI.X R13, R4, R77, R3, 0x1, P0 ;  /* 0x0000004d040d7211 */ /* 0x000fca00000f0c03 */
[----:B------:R-:W2:Y:S01]  /*2310*/  @P1 LDG.E.LTC128B.U16 R3, desc[UR52][R12.64] ;  /* 0x000000340c031981 */ /* 0x000ea2000c1e1520 */
[----:B------:R-:W-:Y:S01]  /*2320*/  IMAD.WIDE.U32 R4, R64, R74, R14 ;  /* 0x0000004a40047225 */ /* 0x000fe200078e000e */
[----:B------:R-:W-:Y:S02]  /*2330*/  BSSY B1, `(.L_x_33) ;  /* 0x0000015000017945 */ /* 0x000fe40003800000 */
[----:B------:R-:W-:-:S04]  /*2340*/  IADD3 R20, P0, R8, R4, RZ ;  /* 0x0000000408147210 */ /* 0x000fc80007f1e0ff */
[----:B------:R-:W-:Y:S02]  /*2350*/  IADD3.X R21, R9, R69, R5, P0, !PT ;  /* 0x0000004509157210 */ /* 0x000fe400007fe405 */
[----:B------:R-:W-:Y:S01]  /*2360*/  LEA R6, P0, R66, UR4, 0x1 ;  /* 0x0000000442067c11 */ /* 0x000fe2000f8008ff */
[----:B------:R-:W-:-:S03]  /*2370*/  IMAD.WIDE.U32 R20, R19, R72, R20 ;  /* 0x0000004813147225 */ /* 0x000fc600078e0014 */
[----:B------:R-:W-:Y:S02]  /*2380*/  LEA.HI.X R7, R66, UR5, R7, 0x1, P0 ;  /* 0x0000000542077c11 */ /* 0x000fe400080f0c07 */
[----:B------:R-:W-:-:S04]  /*2390*/  ISETP.GT.AND P0, PT, R2, 0x1, PT ;  /* 0x000000010200780c */ /* 0x000fc80003f04270 */
[----:B------:R-:W-:Y:S01]  /*23a0*/  ISETP.GT.AND P3, PT, R0, RZ, P0 ;  /* 0x000000ff0000720c */ /* 0x000fe20000764270 */
[----:B--2---:R-:W-:-:S05]  /*23b0*/  HADD2.F32 R4, -RZ, R3.H0_H0 ;  /* 0x20000003ff047230 */ /* 0x004fca0000004100 */
[----:B------:R-:W-:Y:S01]  /*23c0*/  FMUL R5, R4, R23 ;  /* 0x0000001704057220 */ /* 0x000fe20000400000 */
[----:B------:R-:W-:-:S03]  /*23d0*/  LEA R4, P4, R20, R76, 0x1 ;  /* 0x0000004c14047211 */ /* 0x000fc600078808ff */
[----:B------:R-:W-:-:S05]  /*23e0*/  FFMA R5, R24, R22, R5 ;  /* 0x0000001618057223 */ /* 0x000fca0000000005 */
[----:B------:R-:W-:Y:S01]  /*23f0*/  F2FP.F16.F32.PACK_AB R12, RZ, R5 ;  /* 0x00000005ff0c723e */ /* 0x000fe200000000ff */
[----:B------:R-:W-:-:S03]  /*2400*/  IMAD.IADD R5, R67, 0x1, R21 ;  /* 0x0000000143057824 */ /* 0x000fc600078e0215 */
[----:B------:R-:W-:Y:S01]  /*2410*/  PRMT R13, R12, 0x7610, R13 ;  /* 0x000076100c0d7816 */ /* 0x000fe2000000000d */
[----:B------:R-:W-:Y:S01]  /*2420*/  IMAD.SHL.U32 R12, R74, 0x8, RZ ;  /* 0x000000084a0c7824 */ /* 0x000fe200078e00ff */
[----:B------:R-:W-:-:S03]  /*2430*/  LEA.HI.X R5, R20, R77, R5, 0x1, P4 ;  /* 0x0000004d14057211 */ /* 0x000fc600020f0c05 */
[----:B------:R0:W-:Y:S02]  /*2440*/  @P1 STG.E.U16 desc[UR52][R6.64], R13 ;  /* 0x0000000d06001986 */ /* 0x0001e4000c101534 */
[----:B0-----:R-:W-:Y:S01]  /*2450*/  SHF.L.U64.HI R13, R74, 0x3, R75 ;  /* 0x000000034a0d7819 */ /* 0x001fe2000001024b */
[----:B------:R-:W-:Y:S06]  /*2460*/  @!P3 BRA `(.L_x_34) ;  /* 0x000000000004b947 */ /* 0x000fec0003800000 */
[----:B------:R0:W5:Y:S02]  /*2470*/  LDG.E.LTC128B.U16 R3, desc[UR52][R4.64+0x2] ;  /* 0x0000023404037981 */ /* 0x000164000c1e1520 */
.L_x_34:
[----:B------:R-:W-:Y:S05]  /*2480*/  BSYNC B1 ;  /* 0x0000000000017941 */ /* 0x000fea0003800000 */
.L_x_33:
[----:B-----5:R-:W-:Y:S01]  /*2490*/  HADD2.F32 R18, -RZ, R3.H0_H0 ;  /* 0x20000003ff127230 */ /* 0x020fe20000004100 */
[----:B------:R-:W-:Y:S01]  /*24a0*/  ISETP.GT.AND P2, PT, R0, 0x8, P2 ;  /* 0x000000080000780c */ /* 0x000fe20001744270 */
[----:B------:R-:W-:-:S04]  /*24b0*/  IMAD.WIDE.U32 R64, R64, R74, R12 ;  /* 0x0000004a40407225 */ /* 0x000fc800078e000c */
[----:B------:R-:W-:Y:S01]  /*24c0*/  FMUL R18, R18, R23 ;  /* 0x0000001712127220 */ /* 0x000fe20000400000 */
[----:B------:R-:W-:Y:S01]  /*24d0*/  IMAD.IADD R69, R69, 0x1, R65 ;  /* 0x0000000145457824 */ /* 0x000fe200078e0241 */
[----:B------:R-:W-:Y:S02]  /*24e0*/  IADD3 R10, P1, R10, R64, RZ ;  /* 0x000000400a0a7210 */ /* 0x000fe40007f3e0ff */
[----:B------:R-:W-:-:S03]  /*24f0*/  FFMA R18, R25, R22, R18 ;  /* 0x0000001619127223 */ /* 0x000fc60000000012 */
[----:B------:R-:W-:Y:S01]  /*2500*/  IMAD.X R11, R69, 0x1, R11, P1 ;  /* 0x00000001450b7824 */ /* 0x000fe200008e060b */
[C---:B------:R-:W-:Y:S02]  /*2510*/  LEA R12, P1, R10.reuse, R76, 0x1 ;  /* 0x0000004c0a0c7211 */ /* 0x040fe400078208ff */
[----:B------:R-:W-:Y:S02]  /*2520*/  F2FP.F16.F32.PACK_AB R18, RZ, R18 ;  /* 0x00000012ff12723e */ /* 0x000fe400000000ff */
[----:B------:R-:W-:Y:S02]  /*2530*/  LEA.HI.X R13, R10, R77, R11, 0x1, P1 ;  /* 0x0000004d0a0d7211 */ /* 0x000fe400008f0c0b */
[----:B------:R-:W-:Y:S02]  /*2540*/  PRMT R20, R18, 0x7610, R20 ;  /* 0x0000761012147816 */ /* 0x000fe40000000014 */
[----:B------:R-:W-:-:S03]  /*2550*/  PRMT R18, R3, 0x7610, R18 ;  /* 0x0000761003127816 */ /* 0x000fc60000000012 */
[----:B------:R1:W-:Y:S04]  /*2560*/  @P3 STG.E.U16 desc[UR52][R6.64+0x2], R20 ;  /* 0x0000021406003986 */ /* 0x0003e8000c101534 */
[----:B------:R-:W2:Y:S01]  /*2570*/  @P2 LDG.E.LTC128B.U16 R18, desc[UR52][R12.64] ;  /* 0x000000340c122981 */ /* 0x000ea2000c1e1520 */
[----:B------:R-:W-:Y:S01]  /*2580*/  IADD3 R14, P1, P3, R8, R64, R14 ;  /* 0x00000040080e7210 */ /* 0x000fe20007b3e00e */
[----:B------:R-:W-:Y:S01]  /*2590*/  BSSY B1, `(.L_x_35) ;  /* 0x0000011000017945 */ /* 0x000fe20003800000 */
[C---:B------:R-:W-:Y:S02]  /*25a0*/  SHF.L.U64.HI R11, R70.reuse, 0x4, R71 ;  /* 0x00000004460b7819 */ /* 0x040fe40000010247 */
[----:B------:R-:W-:Y:S02]  /*25b0*/  IADD3.X R15, R9, R69, R15, P1, P3 ;  /* 0x00000045090f7210 */ /* 0x000fe40000fe640f */
[----:B------:R-:W-:-:S02]  /*25c0*/  LEA R10, P1, R70, R6, 0x4 ;  /* 0x00000006460a7211 */ /* 0x000fc400078220ff */
[----:B------:R-:W-:Y:S01]  /*25d0*/  ISETP.GT.AND P0, PT, R0, 0x8, P0 ;  /* 0x000000080000780c */ /* 0x000fe20000704270 */
[----:B------:R-:W-:-:S04]  /*25e0*/  IMAD.WIDE.U32 R14, R19, R72, R14 ;  /* 0x00000048130e7225 */ /* 0x000fc800078e000e */
[----:B------:R-:W-:Y:S02]  /*25f0*/  IMAD.X R11, R11, 0x1, R7, P1 ;  /* 0x000000010b0b7824 */ /* 0x000fe400008e0607 */
[----:B------:R-:W-:Y:S02]  /*2600*/  IMAD.IADD R9, R67, 0x1, R15 ;  /* 0x0000000143097824 */ /* 0x000fe400078e020f */
[----:B--2---:R-:W-:-:S05]  /*2610*/  HADD2.F32 R8, -RZ, R18.H0_H0 ;  /* 0x20000012ff087230 */ /* 0x004fca0000004100 */
[----:B------:R-:W-:Y:S01]  /*2620*/  FMUL R3, R8, R23 ;  /* 0x0000001708037220 */ /* 0x000fe20000400000 */
[----:B------:R-:W-:-:S03]  /*2630*/  LEA R8, P3, R14, R76, 0x1 ;  /* 0x0000004c0e087211 */ /* 0x000fc600078608ff */
[----:B------:R-:W-:Y:S01]  /*2640*/  FFMA R3, R26, R22, R3 ;  /* 0x000000161a037223 */ /* 0x000fe20000000003 */
[----:B------:R-:W-:-:S04]  /*2650*/  LEA.HI.X R9, R14, R77, R9, 0x1, P3 ;  /* 0x0000004d0e097211 */ /* 0x000fc800018f0c09 */
[----:B------:R-:W-:-:S05]  /*2660*/  F2FP.F16.F32.PACK_AB R3, RZ, R3 ;  /* 0x00000003ff03723e */ /* 0x000fca00000000ff */
[----:B------:R1:W-:Y:S01]  /*2670*/  @P2 STG.E.U16 desc[UR52][R10.64], R3 ;  /* 0x000000030a002986 */ /* 0x0003e2000c101534 */
[----:B------:R-:W-:Y:S05]  /*2680*/  @!P0 BRA `(.L_x_36) ;  /* 0x0000000000048947 */ /* 0x000fea0003800000 */
[----:B------:R2:W5:Y:S02]  /*2690*/  LDG.E.LTC128B.U16 R18, desc[UR52][R8.64+0x2] ;  /* 0x0000023408127981 */ /* 0x000564000c1e1520 */
.L_x_36:
[----:B------:R-:W-:Y:S05]  /*26a0*/  BSYNC B1 ;  /* 0x0000000000017941 */ /* 0x000fea0003800000 */
.L_x_35:
[----:B-----5:R-:W-:Y:S01]  /*26b0*/  HADD2.F32 R12, -RZ, R18.H0_H0 ;  /* 0x20000012ff0c7230 */ /* 0x020fe20000004100 */
[----:B------:R-:W-:Y:S01]  /*26c0*/  ISETP.GT.AND P1, PT, R2, 0x8, PT ;  /* 0x000000080200780c */ /* 0x000fe20003f24270 */
[----:B------:R-:W-:Y:S03]  /*26d0*/  BSSY B1, `(.L_x_37) ;  /* 0x0000008000017945 */ /* 0x000fe60003800000 */
[----:B------:R-:W-:Y:S01]  /*26e0*/  FMUL R12, R12, R23 ;  /* 0x000000170c0c7220 */ /* 0x000fe20000400000 */
[----:B------:R-:W-:-:S03]  /*26f0*/  ISETP.GT.AND P2, PT, R0, RZ, P1 ;  /* 0x000000ff0000720c */ /* 0x000fc60000f44270 */
[----:B------:R-:W-:-:S05]  /*2700*/  FFMA R12, R27, R22, R12 ;  /* 0x000000161b0c7223 */ /* 0x000fca000000000c */
[----:B------:R-:W-:-:S05]  /*2710*/  F2FP.F16.F32.PACK_AB R12, RZ, R12 ;  /* 0x0000000cff0c723e */ /* 0x000fca00000000ff */
[----:B------:R3:W-:Y:S01]  /*2720*/  @P0 STG.E.U16 desc[UR52][R10.64+0x2], R12 ;  /* 0x0000020c0a000986 */ /* 0x0007e2000c101534 */
[----:B------:R-:W-:Y:S05]  /*2730*/  @!P2 BRA `(.L_x_38) ;  /* 0x000000000004a947 */ /* 0x000fea0003800000 */
[----:B------:R4:W5:Y:S02]  /*2740*/  LDG.E.LTC128B.U16 R18, desc[UR52][R4.64+0x10] ;  /* 0x0000103404127981 */ /* 0x000964000c1e1520 */
.L_x_38:
[----:B------:R-:W-:Y:S05]  /*2750*/  BSYNC B1 ;  /* 0x0000000000017941 */ /* 0x000fea0003800000 */
.L_x_37:
[----:B---3-5:R-:W-:Y:S01]  /*2760*/  HADD2.F32 R12, -RZ, R18.H0_H0 ;  /* 0x20000012ff0c7230 */ /* 0x028fe20000004100 */
[----:B------:R-:W-:Y:S01]  /*2770*/  ISETP.GT.AND P0, PT, R2, 0x9, PT ;  /* 0x000000090200780c */ /* 0x000fe20003f04270 */
[----:B------:R-:W-:Y:S03]  /*2780*/  BSSY B1, `(.L_x_39) ;  /* 0x0000008000017945 */ /* 0x000fe60003800000 */
[----:B-1----:R-:W-:Y:S01]  /*2790*/  FMUL R3, R12, R23 ;  /* 0x000000170c037220 */ /* 0x002fe20000400000 */
[----:B------:R-:W-:-:S03]  /*27a0*/  ISETP.GT.AND P3, PT, R0, RZ, P0 ;  /* 0x000000ff0000720c */ /* 0x000fc60000764270 */
[----:B------:R-:W-:-:S05]  /*27b0*/  FFMA R3, R28, R22, R3 ;  /* 0x000000161c037223 */ /* 0x000fca0000000003 */
[----:B------:R-:W-:-:S05]  /*27c0*/  F2FP.F16.F32.PACK_AB R3, RZ, R3 ;  /* 0x00000003ff03723e */ /* 0x000fca00000000ff */
[----:B------:R1:W-:Y:S01]  /*27d0*/  @P2 STG.E.U16 desc[UR52][R6.64+0x10], R3 ;  /* 0x0000100306002986 */ /* 0x0003e2000c101534 */
[----:B------:R-:W-:Y:S05]  /*27e0*/  @!P3 BRA `(.L_x_40) ;  /* 0x000000000004b947 */ /* 0x000fea0003800000 */
[----:B------:R3:W5:Y:S02]  /*27f0*/  LDG.E.LTC128B.U16 R18, desc[UR52][R4.64+0x12] ;  /* 0x0000123404127981 */ /* 0x000764000c1e1520 */
.L_x_40:
[----:B------:R-:W-:Y:S05]  /*2800*/  BSYNC B1 ;  /* 0x0000000000017941 */ /* 0x000fea0003800000 */
.L_x_39:
[----:B-----5:R-:W-:Y:S01]  /*2810*/  HADD2.F32 R12, -RZ, R18.H0_H0 ;  /* 0x20000012ff0c7230 */ /* 0x020fe20000004100 */
[----:B------:R-:W-:Y:S01]  /*2820*/  ISETP.GT.AND P1, PT, R0, 0x8, P1 ;  /* 0x000000080000780c */ /* 0x000fe20000f24270 */
[----:B------:R-:W-:Y:S03]  /*2830*/  BSSY B1, `(.L_x_41) ;  /* 0x0000007000017945 */ /* 0x000fe60003800000 */
[----:B------:R-:W-:-:S04]  /*2840*/  FMUL R12, R12, R23 ;  /* 0x000000170c0c7220 */ /* 0x000fc80000400000 */
[----:B------:R-:W-:-:S05]  /*2850*/  FFMA R12, R29, R22, R12 ;  /* 0x000000161d0c7223 */ /* 0x000fca000000000c */
[----:B------:R-:W-:-:S05]  /*2860*/  F2FP.F16.F32.PACK_AB R12, RZ, R12 ;  /* 0x0000000cff0c723e */ /* 0x000fca00000000ff */
[----:B------:R0:W-:Y:S01]  /*2870*/  @P3 STG.E.U16 desc[UR52][R6.64+0x12], R12 ;  /* 0x0000120c06003986 */ /* 0x0001e2000c101534 */
[----:B------:R-:W-:Y:S05]  /*2880*/  @!P1 BRA `(.L_x_42) ;  /* 0x0000000000049947 */ /* 0x000fea0003800000 */
[----:B------:R0:W5:Y:S02]  /*2890*/  LDG.E.LTC128B.U16 R18, desc[UR52][R8.64+0x10] ;  /* 0x0000103408127981 */ /* 0x000164000c1e1520 */
.L_x_42:
[----:B------:R-:W-:Y:S05]  /*28a0*/  BSYNC B1 ;  /* 0x0000000000017941 */ /* 0x000fea0003800000 */
.L_x_41:
[----:B0----5:R-:W-:Y:S01]  /*28b0*/  HADD2.F32 R12, -RZ, R18.H0_H0 ;  /* 0x20000012ff0c7230 */ /* 0x021fe20000004100 */
[----:B------:R-:W-:Y:S01]  /*28c0*/  ISETP.GT.AND P0, PT, R0, 0x8, P0 ;  /* 0x000000080000780c */ /* 0x000fe20000704270 */
[----:B------:R-:W-:Y:S03]  /*28d0*/  BSSY B1, `(.L_x_43) ;  /* 0x0000007000017945 */ /* 0x000fe60003800000 */
[----:B-1----:R-:W-:-:S04]  /*28e0*/  FMUL R3, R12, R23 ;  /* 0x000000170c037220 */ /* 0x002fc80000400000 */
[----:B------:R-:W-:-:S05]  /*28f0*/  FFMA R3, R30, R22, R3 ;  /* 0x000000161e037223 */ /* 0x000fca0000000003 */
[----:B------:R-:W-:-:S05]  /*2900*/  F2FP.F16.F32.PACK_AB R3, RZ, R3 ;  /* 0x00000003ff03723e */ /* 0x000fca00000000ff */
[----:B------:R0:W-:Y:S01]  /*2910*/  @P1 STG.E.U16 desc[UR52][R10.64+0x10], R3 ;  /* 0x000010030a001986 */ /* 0x0001e2000c101534 */
[----:B------:R-:W-:Y:S05]  /*2920*/  @!P0 BRA `(.L_x_44) ;  /* 0x0000000000048947 */ /* 0x000fea0003800000 */
[----:B------:R1:W5:Y:S02]  /*2930*/  LDG.E.LTC128B.U16 R18, desc[UR52][R8.64+0x12] ;  /* 0x0000123408127981 */ /* 0x000364000c1e1520 */
.L_x_44:
[----:B------:R-:W-:Y:S05]  /*2940*/  BSYNC B1 ;  /* 0x0000000000017941 */ /* 0x000fea0003800000 */
.L_x_43:
        /* <DEDUP_REMOVED lines=10> */
.L_x_46:
[----:B------:R-:W-:Y:S05]  /*29f0*/  BSYNC B1 ;  /* 0x0000000000017941 */ /* 0x000fea0003800000 */
.L_x_45:
[----:B0----5:R-:W-:Y:S01]  /*2a00*/  HADD2.F32 R12, -RZ, R18.H0_H0 ;  /* 0x20000012ff0c7230 */ /* 0x021fe20000004100 */
        /* <DEDUP_REMOVED lines=9> */
.L_x_48:
[----:B------:R-:W-:Y:S05]  /*2aa0*/  BSYNC B1 ;  /* 0x0000000000017941 */ /* 0x000fea0003800000 */
.L_x_47:
        /* <DEDUP_REMOVED lines=9> */
.L_x_50:
[----:B------:R-:W-:Y:S05]  /*2b40*/  BSYNC B1 ;  /* 0x0000000000017941 */ /* 0x000fea0003800000 */
.L_x_49:
[----:B0----5:R-:W-:Y:S01]  /*2b50*/  HADD2.F32 R12, -RZ, R18.H0_H0 ;  /* 0x20000012ff0c7230 */ /* 0x021fe20000004100 */
        /* <DEDUP_REMOVED lines=8> */
.L_x_52:
[----:B------:R-:W-:Y:S05]  /*2be0*/  BSYNC B1 ;  /* 0x0000000000017941 */ /* 0x000fea0003800000 */
.L_x_51:
        /* <DEDUP_REMOVED lines=10> */
.L_x_54:
[----:B------:R-:W-:Y:S05]  /*2c90*/  BSYNC B1 ;  /* 0x0000000000017941 */ /* 0x000fea0003800000 */
.L_x_53:
        /* <DEDUP_REMOVED lines=10> */
.L_x_56:
[----:B------:R-:W-:Y:S05]  /*2d40*/  BSYNC B1 ;  /* 0x0000000000017941 */ /* 0x000fea0003800000 */
.L_x_55:
        /* <DEDUP_REMOVED lines=9> */
.L_x_58:
[----:B------:R-:W-:Y:S05]  /*2de0*/  BSYNC B1 ;  /* 0x0000000000017941 */ /* 0x000fea0003800000 */
.L_x_57:
        /* <DEDUP_REMOVED lines=9> */
.L_x_60:
[----:B------:R-:W-:Y:S05]  /*2e80*/  BSYNC B1 ;  /* 0x0000000000017941 */ /* 0x000fea0003800000 */
.L_x_59:
        /* <DEDUP_REMOVED lines=10> */
.L_x_62:
[----:B------:R-:W-:Y:S05]  /*2f30*/  BSYNC B1 ;  /* 0x0000000000017941 */ /* 0x000fea0003800000 */
.L_x_61:
        /* <DEDUP_REMOVED lines=10> */
.L_x_64:
[----:B------:R-:W-:Y:S05]  /*2fe0*/  BSYNC B1 ;  /* 0x0000000000017941 */ /* 0x000fea0003800000 */
.L_x_63:
        /* <DEDUP_REMOVED lines=9> */
.L_x_66:
[----:B------:R-:W-:Y:S05]  /*3080*/  BSYNC B1 ;  /* 0x0000000000017941 */ /* 0x000fea0003800000 */
.L_x_65:
        /* <DEDUP_REMOVED lines=9> */
.L_x_68:
[----:B------:R-:W-:Y:S05]  /*3120*/  BSYNC B1 ;  /* 0x0000000000017941 */ /* 0x000fea0003800000 */
.L_x_67:
        /* <DEDUP_REMOVED lines=10> */
.L_x_70:
[----:B------:R-:W-:Y:S05]  /*31d0*/  BSYNC B1 ;  /* 0x0000000000017941 */ /* 0x000fea0003800000 */
.L_x_69:
        /* <DEDUP_REMOVED lines=10> */
.L_x_72:
[----:B------:R-:W-:Y:S05]  /*3280*/  BSYNC B1 ;  /* 0x0000000000017941 */ /* 0x000fea0003800000 */
.L_x_71:
        /* <DEDUP_REMOVED lines=9> */
.L_x_74:
[----:B------:R-:W-:Y:S05]  /*3320*/  BSYNC B1 ;  /* 0x0000000000017941 */ /* 0x000fea0003800000 */
.L_x_73:
        /* <DEDUP_REMOVED lines=9> */
.L_x_76:
[----:B------:R-:W-:Y:S05]  /*33c0*/  BSYNC B1 ;  /* 0x0000000000017941 */ /* 0x000fea0003800000 */
.L_x_75:
        /* <DEDUP_REMOVED lines=10> */
.L_x_78:
[----:B------:R-:W-:Y:S05]  /*3470*/  BSYNC B1 ;  /* 0x0000000000017941 */ /* 0x000fea0003800000 */
.L_x_77:
        /* <DEDUP_REMOVED lines=10> */
.L_x_80:
[----:B------:R-:W-:Y:S05]  /*3520*/  BSYNC B1 ;  /* 0x0000000000017941 */ /* 0x000fea0003800000 */
.L_x_79:
        /* <DEDUP_REMOVED lines=9> */
.L_x_82:
[----:B------:R-:W-:Y:S05]  /*35c0*/  BSYNC B1 ;  /* 0x0000000000017941 */ /* 0x000fea0003800000 */
.L_x_81:
        /* <DEDUP_REMOVED lines=9> */
.L_x_84:
[----:B------:R-:W-:Y:S05]  /*3660*/  BSYNC B1 ;  /* 0x0000000000017941 */ /* 0x000fea0003800000 */
.L_x_83:
        /* <DEDUP_REMOVED lines=10> */
.L_x_86:
[----:B------:R-:W-:Y:S05]  /*3710*/  BSYNC B1 ;  /* 0x0000000000017941 */ /* 0x000fea0003800000 */
.L_x_85:
[----:B0----5:R-:W-:Y:S01]  /*3720*/  HADD2.F32 R12, -RZ, R18.H0_H0 ;  /* 0x20000012ff0c7230 */ /* 0x021fe20000004100 */
[----:B------:R-:W-:Y:S01]  /*3730*/  ISETP.GT.AND P0, PT, R2, 0x39, PT ;  /* 0x000000390200780c */ /* 0x000fe20003f04270 */
[----:B------:R-:W-:Y:S01]  /*3740*/  @P2 IMAD.MOV.U32 R2, RZ, RZ, R6 ;  /* 0x000000ffff022224 */ /* 0x000fe200078e0006 */
[----:B------:R-:W-:Y:S02]  /*3750*/  BSSY B1, `(.L_x_87) ;  /* 0x000000a000017945 */ /* 0x000fe40003800000 */
[----:B------:R-:W-:Y:S01]  /*3760*/  FMUL R3, R12, R23 ;  /* 0x000000170c037220 */ /* 0x000fe20000400000 */
[----:B------:R-:W-:-:S03]  /*3770*/  ISETP.GT.AND P3, PT, R0, RZ, P0 ;  /* 0x000000ff0000720c */ /* 0x000fc60000764270 */
[----:B------:R-:W-:-:S05]  /*3780*/  FFMA R3, R52, R22, R3 ;  /* 0x0000001634037223 */ /* 0x000fca0000000003 */
[----:B------:R-:W-:-:S04]  /*3790*/  F2FP.F16.F32.PACK_AB R3, RZ, R3 ;  /* 0x00000003ff03723e */ /* 0x000fc800000000ff */
[----:B------:R-:W-:Y:S01]  /*37a0*/  PRMT R12, R3, 0x7610, R12 ;  /* 0x00007610030c7816 */ /* 0x000fe2000000000c */
[----:B------:R-:W-:-:S05]  /*37b0*/  @P2 IMAD.MOV.U32 R3, RZ, RZ, R7 ;  /* 0x000000ffff032224 */ /* 0x000fca00078e0007 */
[----:B------:R0:W-:Y:S01]  /*37c0*/  @P2 STG.E.U16 desc[UR52][R2.64+0x70], R12 ;  /* 0x0000700c02002986 */ /* 0x0001e2000c101534 */
[----:B------:R-:W-:Y:S05]  /*37d0*/  @!P3 BRA `(.L_x_88) ;  /* 0x000000000004b947 */ /* 0x000fea0003800000 */
[----:B------:R0:W5:Y:S02]  /*37e0*/  LDG.E.LTC128B.U16 R18, desc[UR52][R4.64+0x72] ;  /* 0x0000723404127981 */ /* 0x000164000c1e1520 */
.L_x_88:
[----:B------:R-:W-:Y:S05]  /*37f0*/  BSYNC B1 ;  /* 0x0000000000017941 */ /* 0x000fea0003800000 */
.L_x_87:
        /* <DEDUP_REMOVED lines=9> */
.L_x_90:
[----:B------:R-:W-:Y:S05]  /*3890*/  BSYNC B1 ;  /* 0x0000000000017941 */ /* 0x000fea0003800000 */
.L_x_89:
[----:B0----5:R-:W-:Y:S01]  /*38a0*/  HADD2.F32 R2, -RZ, R18.H0_H0 ;  /* 0x20000012ff027230 */ /* 0x021fe20000004100 */
[----:B------:R-:W-:Y:S01]  /*38b0*/  ISETP.GT.AND P0, PT, R0, 0x8, P0 ;  /* 0x000000080000780c */ /* 0x000fe20000704270 */
[----:B------:R-:W-:Y:S03]  /*38c0*/  BSSY B1, `(.L_x_91) ;  /* 0x000000a000017945 */ /* 0x000fe60003800000 */
[----:B------:R-:W-:Y:S01]  /*38d0*/  FMUL R3, R2, R23 ;  /* 0x0000001702037220 */ /* 0x000fe20000400000 */
[----:B------:R-:W-:-:S03]  /*38e0*/  @P1 IMAD.MOV.U32 R2, RZ, RZ, R10 ;  /* 0x000000ffff021224 */ /* 0x000fc600078e000a */
[----:B------:R-:W-:-:S05]  /*38f0*/  FFMA R3, R54, R22, R3 ;  /* 0x0000001636037223 */ /* 0x000fca0000000003 */
[----:B------:R-:W-:-:S04]  /*3900*/  F2FP.F16.F32.PACK_AB R3, RZ, R3 ;  /* 0x00000003ff03723e */ /* 0x000fc800000000ff */
[----:B---34-:R-:W-:Y:S01]  /*3910*/  PRMT R4, R3, 0x7610, R4 ;  /* 0x0000761003047816 */ /* 0x018fe20000000004 */
[----:B------:R-:W-:-:S05]  /*3920*/  @P1 IMAD.MOV.U32 R3, RZ, RZ, R11 ;  /* 0x000000ffff031224 */ /* 0x000fca00078e000b */
[----:B------:R0:W-:Y:S01]  /*3930*/  @P1 STG.E.U16 desc[UR52][R2.64+0x70], R4 ;  /* 0x0000700402001986 */ /* 0x0001e2000c101534 */
[----:B------:R-:W-:Y:S05]  /*3940*/  @!P0 BRA `(.L_x_92) ;  /* 0x0000000000048947 */ /* 0x000fea0003800000 */
[----:B------:R3:W5:Y:S02]  /*3950*/  LDG.E.LTC128B.U16 R18, desc[UR52][R8.64+0x72] ;  /* 0x0000723408127981 */ /* 0x000764000c1e1520 */
.L_x_92:
[----:B------:R-:W-:Y:S05]  /*3960*/  BSYNC B1 ;  /* 0x0000000000017941 */ /* 0x000fea0003800000 */
.L_x_91:
[----:B------:R-:W-:Y:S05]  /*3970*/  @!P0 BRA `(.L_x_93) ;  /* 0x0000000800b08947 */ /* 0x000fea0003800000 */
[----:B-----5:R-:W-:-:S05]  /*3980*/  HADD2.F32 R18, -RZ, R18.H0_H0 ;  /* 0x20000012ff127230 */ /* 0x020fca0000004100 */
[----:B------:R-:W-:-:S04]  /*3990*/  FMUL R18, R18, R23 ;  /* 0x0000001712127220 */ /* 0x000fc80000400000 */
[----:B------:R-:W-:-:S05]  /*39a0*/  FFMA R18, R55, R22, R18 ;  /* 0x0000001637127223 */ /* 0x000fca0000000012 */
[----:B------:R-:W-:-:S05]  /*39b0*/  F2FP.F16.F32.PACK_AB R18, RZ, R18 ;  /* 0x00000012ff12723e */ /* 0x000fca00000000ff */
[----:B------:R4:W-:Y:S01]  /*39c0*/  STG.E.U16 desc[UR52][R10.64+0x72], R18 ;  /* 0x000072120a007986 */ /* 0x0009e2000c101534 */
[----:B------:R-:W-:Y:S05]  /*39d0*/  BRA `(.L_x_93) ;  /* 0x0000000800987947 */ /* 0x000fea0003800000 */
.L_x_32:
[----:B------:R-:W-:Y:S01]  /*39e0*/  ISETP.GT.AND P0, PT, R2, 0x1, PT ;  /* 0x000000010200780c */ /* 0x000fe20003f04270 */
[----:B------:R-:W-:Y:S01]  /*39f0*/  ULDC.64 UR4, c[0x0][0x5c0] ;  /* 0x0001700000047ab9 */ /* 0x000fe20000000a00 */
[-C--:B------:R-:W-:Y:S01]  /*3a00*/  FMUL R24, R24, R22.reuse ;  /* 0x0000001618187220 */ /* 0x080fe20000400000 */
[-C--:B------:R-:W-:Y:S01]  /*3a10*/  FMUL R25, R25, R22.reuse ;  /* 0x0000001619197220 */ /* 0x080fe20000400000 */
[----:B------:R-:W-:Y:S01]  /*3a20*/  ISETP.GT.AND P3, PT, R0, RZ, P0 ;  /* 0x000000ff0000720c */ /* 0x000fe20000764270 */
[-C--:B------:R-:W-:Y:S01]  /*3a30*/  FMUL R26, R26, R22.reuse ;  /* 0x000000161a1a7220 */ /* 0x080fe20000400000 */
[----:B------:R-:W-:Y:S01]  /*3a40*/  LEA R4, P4, R66, UR4, 0x1 ;  /* 0x0000000442047c11 */ /* 0x000fe2000f8808ff */
[----:B------:R-:W-:Y:S01]  /*3a50*/  FMUL R27, R27, R22 ;  /* 0x000000161b1b7220 */ /* 0x000fe20000400000 */
[----:B------:R-:W-:Y:S01]  /*3a60*/  F2FP.F16.F32.PACK_AB R24, RZ, R24 ;  /* 0x00000018ff18723e */ /* 0x000fe200000000ff */
[-C--:B------:R-:W-:Y:S01]  /*3a70*/  FMUL R28, R28, R22.reuse ;  /* 0x000000161c1c7220 */ /* 0x080fe20000400000 */
[----:B------:R-:W-:Y:S01]  /*3a80*/  LEA.HI.X R5, R66, UR5, R7, 0x1, P4 ;  /* 0x0000000542057c11 */ /* 0x000fe2000a0f0c07 */
[-C--:B------:R-:W-:Y:S01]  /*3a90*/  FMUL R29, R29, R22.reuse ;  /* 0x000000161d1d7220 */ /* 0x080fe20000400000 */
[----:B------:R-:W-:Y:S01]  /*3aa0*/  F2FP.F16.F32.PACK_AB R25, RZ, R25 ;  /* 0x00000019ff19723e */ /* 0x000fe200000000ff */
[----:B------:R-:W-:Y:S01]  /*3ab0*/  FMUL R30, R30, R22 ;  /* 0x000000161e1e7220 */ /* 0x000fe20000400000 */
[C---:B------:R-:W-:Y:S01]  /*3ac0*/  SHF.L.U64.HI R71, R70.reuse, 0x4, R71 ;  /* 0x0000000446477819 */ /* 0x040fe20000010247 */
[----:B------:R-:W-:Y:S01]  /*3ad0*/  @P1 STG.E.U16 desc[UR52][R4.64], R24 ;  /* 0x0000001804001986 */ /* 0x000fe2000c101534 */
[----:B------:R-:W-:Y:S01]  /*3ae0*/  LEA R6, P4, R70, R4, 0x4 ;  /* 0x0000000446067211 */ /* 0x000fe200078820ff */
[-C--:B------:R-:W-:Y:S01]  /*3af0*/  FMUL R31, R31, R22.reuse ;  /* 0x000000161f1f7220 */ /* 0x080fe20000400000 */
[----:B------:R-:W-:Y:S01]  /*3b00*/  ISETP.GT.AND P2, PT, R0, 0x8, P2 ;  /* 0x000000080000780c */ /* 0x000fe20001744270 */
[----:B------:R-:W-:Y:S01]  /*3b10*/  @P3 STG.E.U16 desc[UR52][R4.64+0x2], R25 ;  /* 0x0000021904003986 */ /* 0x000fe2000c101534 */
[----:B------:R-:W-:Y:S01]  /*3b20*/  ISETP.GT.AND P1, PT, R2, 0x8, PT ;  /* 0x000000080200780c */ /* 0x000fe20003f24270 */
[----:B------:R-:W-:Y:S01]  /*3b30*/  IMAD.X R7, R71, 0x1, R5, P4 ;  /* 0x0000000147077824 */ /* 0x000fe200020e0605 */
[----:B------:R-:W-:Y:S01]  /*3b40*/  ISETP.GT.AND P3, PT, R0, 0x8, P0 ;  /* 0x000000080000780c */ /* 0x000fe20000764270 */
[-C--:B------:R-:W-:Y:S01]  /*3b50*/  FMUL R32, R32, R22.reuse ;  /* 0x0000001620207220 */ /* 0x080fe20000400000 */
[----:B------:R-:W-:Y:S01]  /*3b60*/  ISETP.GT.AND P0, PT, R2, 0x9, PT ;  /* 0x000000090200780c */ /* 0x000fe20003f04270 */
[-C--:B------:R-:W-:Y:S01]  /*3b70*/  FMUL R33, R33, R22.reuse ;  /* 0x0000001621217220 */ /* 0x080fe20000400000 */
[----:B------:R-:W-:Y:S01]  /*3b80*/  ISETP.GT.AND P5, PT, R0, RZ, P1 ;  /* 0x000000ff0000720c */ /* 0x000fe20000fa4270 */
[-C--:B------:R-:W-:Y:S01]  /*3b90*/  FMUL R34, R34, R22.reuse ;  /* 0x0000001622227220 */ /* 0x080fe20000400000 */
[----:B------:R-:W-:Y:S01]  /*3ba0*/  ISETP.GT.AND P4, PT, R0, RZ, P0 ;  /* 0x000000ff0000720c */ /* 0x000fe20000784270 */
[----:B------:R-:W-:Y:S01]  /*3bb0*/  FMUL R35, R35, R22 ;  /* 0x0000001623237220 */ /* 0x000fe20000400000 */
[----:B------:R-:W-:Y:S01]  /*3bc0*/  F2FP.F16.F32.PACK_AB R26, RZ, R26 ;  /* 0x0000001aff1a723e */ /* 0x000fe200000000ff */
[-C--:B------:R-:W-:Y:S01]  /*3bd0*/  FMUL R36, R36, R22.reuse ;  /* 0x0000001624247220 */ /* 0x080fe20000400000 */
[----:B------:R-:W-:Y:S01]  /*3be0*/  F2FP.F16.F32.PACK_AB R27, RZ, R27 ;  /* 0x0000001bff1b723e */ /* 0x000fe200000000ff */
[----:B------:R-:W-:Y:S01]  /*3bf0*/  FMUL R37, R37, R22 ;  /* 0x0000001625257220 */ /* 0x000fe20000400000 */
[----:B------:R-:W-:Y:S01]  /*3c00*/  F2FP.F16.F32.PACK_AB R28, RZ, R28 ;  /* 0x0000001cff1c723e */ /* 0x000fe200000000ff */
[----:B------:R-:W-:Y:S01]  /*3c10*/  @P2 STG.E.U16 desc[UR52][R6.64], R26 ;  /* 0x0000001a06002986 */ /* 0x000fe2000c101534 */
[----:B------:R-:W-:Y:S01]  /*3c20*/  F2FP.F16.F32.PACK_AB R29, RZ, R29 ;  /* 0x0000001dff1d723e */ /* 0x000fe200000000ff */
[-C--:B------:R-:W-:Y:S01]  /*3c30*/  FMUL R38, R38, R22.reuse ;  /* 0x0000001626267220 */ /* 0x080fe20000400000 */
[----:B------:R-:W-:Y:S01]  /*3c40*/  ISETP.GT.AND P1, PT, R0, 0x8, P1 ;  /* 0x000000080000780c */ /* 0x000fe20000f24270 */
[----:B------:R-:W-:Y:S01]  /*3c50*/  @P3 STG.E.U16 desc[UR52][R6.64+0x2], R27 ;  /* 0x0000021b06003986 */ /* 0x000fe2000c101534 */
[----:B------:R-:W-:Y:S01]  /*3c60*/  ISETP.GT.AND P3, PT, R2, 0x10, PT ;  /* 0x000000100200780c */ /* 0x000fe20003f64270 */
[-C--:B------:R-:W-:Y:S01]  /*3c70*/  FMUL R39, R39, R22.reuse ;  /* 0x0000001627277220 */ /* 0x080fe20000400000 */
[----:B------:R-:W-:Y:S01]  /*3c80*/  ISETP.GT.AND P2, PT, R0, 0x8, P0 ;  /* 0x000000080000780c */ /* 0x000fe20000744270 */
[----:B------:R-:W-:Y:S01]  /*3c90*/  @P5 STG.E.U16 desc[UR52][R4.64+0x10], R28 ;  /* 0x0000101c04005986 */ /* 0x000fe2000c101534 */
[----:B------:R-:W-:Y:S01]  /*3ca0*/  ISETP.GT.AND P0, PT, R2, 0x11, PT ;  /* 0x000000110200780c */ /* 0x000fe20003f04270 */
[----:B------:R-:W-:Y:S01]  /*3cb0*/  FMUL R40, R40, R22 ;  /* 0x0000001628287220 */ /* 0x000fe20000400000 */
[----:B------:R-:W-:Y:S01]  /*3cc0*/  F2FP.F16.F32.PACK_AB R30, RZ, R30 ;  /* 0x0000001eff1e723e */ /* 0x000fe200000000ff */
[----:B------:R-:W-:Y:S01]  /*3cd0*/  @P4 STG.E.U16 desc[UR52][R4.64+0x12], R29 ;  /* 0x0000121d04004986 */ /* 0x000fe2000c101534 */
[C---:B------:R-:W-:Y:S01]  /*3ce0*/  ISETP.GT.AND P4, PT, R0.reuse, RZ, P3 ;  /* 0x000000ff0000720c */ /* 0x040fe20001f84270 */
[-C--:B------:R-:W-:Y:S01]  /*3cf0*/  FMUL R41, R41, R22.reuse ;  /* 0x0000001629297220 */ /* 0x080fe20000400000 */
[----:B------:R-:W-:Y:S01]  /*3d00*/  ISETP.GT.AND P5, PT, R0, RZ, P0 ;  /* 0x000000ff0000720c */ /* 0x000fe200007a4270 */
[----:B------:R-:W-:Y:S01]  /*3d10*/  @P1 STG.E.U16 desc[UR52][R6.64+0x10], R30 ;  /* 0x0000101e06001986 */ /* 0x000fe2000c101534 */
[----:B------:R-:W-:Y:S01]  /*3d20*/  F2FP.F16.F32.PACK_AB R31, RZ, R31 ;  /* 0x0000001fff1f723e */ /* 0x000fe200000000ff */
[----:B------:R-:W-:Y:S01]  /*3d30*/  FMUL R42, R42, R22 ;  /* 0x000000162a2a7220 */ /* 0x000fe20000400000 */
[----:B------:R-:W-:Y:S01]  /*3d40*/  F2FP.F16.F32.PACK_AB R32, RZ, R32 ;  /* 0x00000020ff20723e */ /* 0x000fe200000000ff */
[-C--:B------:R-:W-:Y:S01]  /*3d50*/  FMUL R43, R43, R22.reuse ;  /* 0x000000162b2b7220 */ /* 0x080fe20000400000 */
[----:B------:R-:W-:Y:S01]  /*3d60*/  ISETP.GT.AND P1, PT, R0, 0x8, P3 ;  /* 0x000000080000780c */ /* 0x000fe20001f24270 */
[----:B------:R-:W-:Y:S01]  /*3d70*/  @P2 STG.E.U16 desc[UR52][R6.64+0x12], R31 ;  /* 0x0000121f06002986 */ /* 0x000fe2000c101534 */
[----:B------:R-:W-:Y:S01]  /*3d80*/  F2FP.F16.F32.PACK_AB R33, RZ, R33 ;  /* 0x00000021ff21723e */ /* 0x000fe200000000ff */
[-C--:B------:R-:W-:Y:S01]  /*3d90*/  FMUL R44, R44, R22.reuse ;  /* 0x000000162c2c7220 */ /* 0x080fe20000400000 */
[----:B------:R-:W-:Y:S01]  /*3da0*/  ISETP.GT.AND P2, PT, R2, 0x18, PT ;  /* 0x000000180200780c */ /* 0x000fe20003f44270 */
[----:B------:R-:W-:Y:S01]  /*3db0*/  @P4 STG.E.U16 desc[UR52][R4.64+0x20], R32 ;  /* 0x0000202004004986 */ /* 0x000fe2000c101534 */
[----:B------:R-:W-:Y:S01]  /*3dc0*/  ISETP.GT.AND P0, PT, R0, 0x8, P0 ;  /* 0x000000080000780c */ /* 0x000fe20000704270 */
[-C--:B------:R-:W-:Y:S01]  /*3dd0*/  FMUL R45, R45, R22.reuse ;  /* 0x000000162d2d7220 */ /* 0x080fe20000400000 */
[----:B------:R-:W-:Y:S01]  /*3de0*/  ISETP.GT.AND P3, PT, R2, 0x19, PT ;  /* 0x000000190200780c */ /* 0x000fe20003f64270 */
[----:B------:R-:W-:Y:S01]  /*3df0*/  @P5 STG.E.U16 desc[UR52][R4.64+0x22], R33 ;  /* 0x0000222104005986 */ /* 0x000fe2000c101534 */
[----:B------:R-:W-:Y:S01]  /*3e00*/  ISETP.GT.AND P4, PT, R0, RZ, P2 ;  /* 0x000000ff0000720c */ /* 0x000fe20001784270 */
[----:B------:R-:W-:Y:S01]  /*3e10*/  FMUL R46, R46, R22 ;  /* 0x000000162e2e7220 */ /* 0x000fe20000400000 */
[----:B------:R-:W-:Y:S01]  /*3e20*/  F2FP.F16.F32.PACK_AB R34, RZ, R34 ;  /* 0x00000022ff22723e */ /* 0x000fe200000000ff */
[-C--:B------:R-:W-:Y:S01]  /*3e30*/  FMUL R47, R47, R22.reuse ;  /* 0x000000162f2f7220 */ /* 0x080fe20000400000 */
[----:B------:R-:W-:Y:S01]  /*3e40*/  ISETP.GT.AND P5, PT, R0, RZ, P3 ;  /* 0x000000ff0000720c */ /* 0x000fe20001fa4270 */
[----:B------:R-:W-:Y:S01]  /*3e50*/  FMUL R48, R48, R22 ;  /* 0x0000001630307220 */ /* 0x000fe20000400000 */
[----:B------:R-:W-:Y:S01]  /*3e60*/  F2FP.F16.F32.PACK_AB R35, RZ, R35 ;  /* 0x00000023ff23723e */ /* 0x000fe200000000ff */
[----:B------:R-:W-:Y:S01]  /*3e70*/  @P1 STG.E.U16 desc[UR52][R6.64+0x20], R34 ;  /* 0x0000202206001986 */ /* 0x000fe2000c101534 */
[----:B------:R-:W-:Y:S01]  /*3e80*/  F2FP.F16.F32.PACK_AB R36, RZ, R36 ;  /* 0x00000024ff24723e */ /* 0x000fe200000000ff */
[-C--:B------:R-:W-:Y:S01]  /*3e90*/  FMUL R49, R49, R22.reuse ;  /* 0x0000001631317220 */ /* 0x080fe20000400000 */
[C---:B------:R-:W-:Y:S01]  /*3ea0*/  ISETP.GT.AND P1, PT, R0.reuse, 0x8, P2 ;  /* 0x000000080000780c */ /* 0x040fe20001724270 */
[----:B------:R-:W-:Y:S01]  /*3eb0*/  @P0 STG.E.U16 desc[UR52][R6.64+0x22], R35 ;  /* 0x0000222306000986 */ /* 0x000fe2000c101534 */
[----:B------:R-:W-:Y:S01]  /*3ec0*/  ISETP.GT.AND P2, PT, R0, 0x8, P3 ;  /* 0x000000080000780c */ /* 0x000fe20001f44270 */
[-C--:B------:R-:W-:Y:S01]  /*3ed0*/  FMUL R50, R50, R22.reuse ;  /* 0x0000001632327220 */ /* 0x080fe20000400000 */
[----:B------:R-:W-:Y:S01]  /*3ee0*/  F2FP.F16.F32.PACK_AB R37, RZ, R37 ;  /* 0x00000025ff25723e */ /* 0x000fe200000000ff */
[----:B------:R-:W-:Y:S01]  /*3ef0*/  @P4 STG.E.U16 desc[UR52][R4.64+0x30], R36 ;  /* 0x0000302404004986 */ /* 0x000fe2000c101534 */
[C---:B------:R-:W-:Y:S01]  /*3f00*/  ISETP.GT.AND P3, PT, R2.reuse, 0x20, PT ;  /* 0x000000200200780c */ /* 0x040fe20003f64270 */
[-C--:B------:R-:W-:Y:S01]  /*3f10*/  FMUL R51, R51, R22.reuse ;  /* 0x0000001633337220 */ /* 0x080fe20000400000 */
[----:B------:R-:W-:Y:S01]  /*3f20*/  ISETP.GT.AND P0, PT, R2, 0x21, PT ;  /* 0x000000210200780c */ /* 0x000fe20003f04270 */
[----:B------:R-:W-:Y:S01]  /*3f30*/  @P5 STG.E.U16 desc[UR52][R4.64+0x32], R37 ;  /* 0x0000322504005986 */ /* 0x000fe2000c101534 */
        /* <DEDUP_REMOVED lines=10> */
[----:B------:R-:W-:-:S02]  /*3fe0*/  F2FP.F16.F32.PACK_AB R41, RZ, R41 ;  /* 0x00000029ff29723e */ /* 0x000fc400000000ff */
[C---:B------:R-:W-:Y:S01]  /*3ff0*/  ISETP.GT.AND P1, PT, R0.reuse, 0x8, P3 ;  /* 0x000000080000780c */ /* 0x040fe20001f24270 */
[----:B------:R-:W-:Y:S01]  /*4000*/  @P2 STG.E.U16 desc[UR52][R6.64+0x32], R39 ;  /* 0x0000322706002986 */ /* 0x000fe2000c101534 */
[----:B------:R-:W-:Y:S02]  /*4010*/  ISETP.GT.AND P0, PT, R0, 0x8, P0 ;  /* 0x000000080000780c */ /* 0x000fe40000704270 */
[----:B------:R-:W-:Y:S01]  /*4020*/  F2FP.F16.F32.PACK_AB R42, RZ, R42 ;  /* 0x0000002aff2a723e */ /* 0x000fe200000000ff */
[----:B------:R-:W-:Y:S01]  /*4030*/  @P4 STG.E.U16 desc[UR52][R4.64+0x40], R40 ;  /* 0x0000402804004986 */ /* 0x000fe2000c101534 */
[C---:B------:R-:W-:Y:S02]  /*4040*/  ISETP.GT.AND P4, PT, R2.reuse, 0x28, PT ;  /* 0x000000280200780c */ /* 0x040fe40003f84270 */
[----:B------:R-:W-:Y:S01]  /*4050*/  F2FP.F16.F32.PACK_AB R43, RZ, R43 ;  /* 0x0000002bff2b723e */ /* 0x000fe200000000ff */
[----:B------:R-:W-:Y:S01]  /*4060*/  @P5 STG.E.U16 desc[UR52][R4.64+0x42], R41 ;  /* 0x0000422904005986 */ /* 0x000fe2000c101534 */
[----:B------:R-:W-:-:S02]  /*4070*/  ISETP.GT.AND P5, PT, R2, 0x29, PT ;  /* 0x000000290200780c */ /* 0x000fc40003fa4270 */
[C---:B------:R-:W-:Y:S01]  /*4080*/  ISETP.GT.AND P2, PT, R0.reuse, RZ, P4 ;  /* 0x000000ff0000720c */ /* 0x040fe20002744270 */
[----:B------:R-:W-:Y:S01]  /*4090*/  @P1 STG.E.U16 desc[UR52][R6.64+0x40], R42 ;  /* 0x0000402a06001986 */ /* 0x000fe2000c101534 */
[----:B------:R-:W-:Y:S02]  /*40a0*/  ISETP.GT.AND P6, PT, R0, RZ, P5 ;  /* 0x000000ff0000720c */ /* 0x000fe40002fc4270 */
[----:B------:R-:W-:Y:S01]  /*40b0*/  F2FP.F16.F32.PACK_AB R44, RZ, R44 ;  /* 0x0000002cff2c723e */ /* 0x000fe200000000ff */
[----:B------:R-:W-:Y:S01]  /*40c0*/  @P0 STG.E.U16 desc[UR52][R6.64+0x42], R43 ;  /* 0x0000422b06000986 */ /* 0x000fe2000c101534 */
[C---:B------:R-:W-:Y:S02]  /*40d0*/  ISETP.GT.AND P3, PT, R2.reuse, 0x30, PT ;  /* 0x000000300200780c */ /* 0x040fe40003f64270 */
[C---:B------:R-:W-:Y:S02]  /*40e0*/  ISETP.GT.AND P1, PT, R2.reuse, 0x38, PT ;  /* 0x000000380200780c */ /* 0x040fe40003f24270 */
[----:B------:R-:W-:-:S02]  /*40f0*/  ISETP.GT.AND P0, PT, R2, 0x39, PT ;  /* 0x000000390200780c */ /* 0x000fc40003f04270 */
[----:B------:R-:W-:Y:S01]  /*4100*/  ISETP.GT.AND P4, PT, R0, 0x8, P4 ;  /* 0x000000080000780c */ /* 0x000fe20002784270 */
[----:B------:R-:W-:Y:S01]  /*4110*/  @P2 STG.E.U16 desc[UR52][R4.64+0x50], R44 ;  /* 0x0000502c04002986 */ /* 0x000fe2000c101534 */
[----:B------:R-:W-:Y:S01]  /*4120*/  ISETP.GT.AND P2, PT, R2, 0x31, PT ;  /* 0x000000310200780c */ /* 0x000fe20003f44270 */
[----:B------:R-:W-:Y:S01]  /*4130*/  @P6 IMAD.MOV.U32 R2, RZ, RZ, R4 ;  /* 0x000000ffff026224 */ /* 0x000fe200078e0004 */
[----:B------:R-:W-:Y:S01]  /*4140*/  F2FP.F16.F32.PACK_AB R45, RZ, R45 ;  /* 0x0000002dff2d723e */ /* 0x000fe200000000ff */
[----:B------:R-:W-:Y:S01]  /*4150*/  @P6 IMAD.MOV.U32 R3, RZ, RZ, R5 ;  /* 0x000000ffff036224 */ /* 0x000fe200078e0005 */
[----:B------:R-:W-:Y:S02]  /*4160*/  F2FP.F16.F32.PACK_AB R46, RZ, R46 ;  /* 0x0000002eff2e723e */ /* 0x000fe400000000ff */
[----:B------:R-:W-:Y:S02]  /*4170*/  F2FP.F16.F32.PACK_AB R47, RZ, R47 ;  /* 0x0000002fff2f723e */ /* 0x000fe400000000ff */
[----:B------:R0:W-:Y:S01]  /*4180*/  @P6 STG.E.U16 desc[UR52][R2.64+0x52], R45 ;  /* 0x0000522d02006986 */ /* 0x0001e2000c101534 */
[----:B------:R-:W-:-:S02]  /*4190*/  ISETP.GT.AND P6, PT, R0, 0x8, P5 ;  /* 0x000000080000780c */ /* 0x000fc40002fc4270 */
[C---:B------:R-:W-:Y:S02]  /*41a0*/  ISETP.GT.AND P5, PT, R0.reuse, RZ, P3 ;  /* 0x000000ff0000720c */ /* 0x040fe40001fa4270 */
[----:B------:R-:W-:Y:S02]  /*41b0*/  ISETP.GT.AND P3, PT, R0, 0x8, P3 ;  /* 0x000000080000780c */ /* 0x000fe40001f64270 */
[----:B------:R-:W-:Y:S02]  /*41c0*/  F2FP.F16.F32.PACK_AB R48, RZ, R48 ;  /* 0x00000030ff30723e */ /* 0x000fe400000000ff */
[----:B------:R-:W-:Y:S02]  /*41d0*/  F2FP.F16.F32.PACK_AB R49, RZ, R49 ;  /* 0x00000031ff31723e */ /* 0x000fe400000000ff */
[----:B------:R-:W-:Y:S01]  /*41e0*/  F2FP.F16.F32.PACK_AB R50, RZ, R50 ;  /* 0x00000032ff32723e */ /* 0x000fe200000000ff */
[----:B0-----:R-:W-:Y:S01]  /*41f0*/  @P4 IMAD.MOV.U32 R2, RZ, RZ, R6 ;  /* 0x000000ffff024224 */ /* 0x001fe200078e0006 */
[----:B------:R-:W-:Y:S01]  /*4200*/  F2FP.F16.F32.PACK_AB R51, RZ, R51 ;  /* 0x00000033ff33723e */ /* 0x000fe200000000ff */
[----:B------:R-:W-:Y:S01]  /*4210*/  @P4 IMAD.MOV.U32 R3, RZ, RZ, R7 ;  /* 0x000000ffff034224 */ /* 0x000fe200078e0007 */
[----:B------:R-:W-:-:S02]  /*4220*/  F2FP.F16.F32.PACK_AB R52, RZ, R52 ;  /* 0x00000034ff34723e */ /* 0x000fc400000000ff */
[----:B------:R-:W-:Y:S02]  /*4230*/  F2FP.F16.F32.PACK_AB R53, RZ, R53 ;  /* 0x00000035ff35723e */ /* 0x000fe400000000ff */
[----:B------:R0:W-:Y:S01]  /*4240*/  @P4 STG.E.U16 desc[UR52][R2.64+0x50], R46 ;  /* 0x0000502e02004986 */ /* 0x0001e2000c101534 */
[C---:B------:R-:W-:Y:S02]  /*4250*/  ISETP.GT.AND P4, PT, R0.reuse, RZ, P2 ;  /* 0x000000ff0000720c */ /* 0x040fe40001784270 */
[----:B------:R-:W-:Y:S02]  /*4260*/  ISETP.GT.AND P2, PT, R0, 0x8, P2 ;  /* 0x000000080000780c */ /* 0x000fe40001744270 */
[----:B------:R-:W-:Y:S02]  /*4270*/  F2FP.F16.F32.PACK_AB R54, RZ, R54 ;  /* 0x00000036ff36723e */ /* 0x000fe400000000ff */
[----:B------:R-:W-:Y:S01]  /*4280*/  F2FP.F16.F32.PACK_AB R55, RZ, R55 ;  /* 0x00000037ff37723e */ /* 0x000fe200000000ff */
[----:B0-----:R-:W-:-:S02]  /*4290*/  @P6 IMAD.MOV.U32 R2, RZ, RZ, R6 ;  /* 0x000000ffff026224 */ /* 0x001fc400078e0006 */
[----:B------:R-:W-:-:S05]  /*42a0*/  @P6 IMAD.MOV.U32 R3, RZ, RZ, R7 ;  /* 0x000000ffff036224 */ /* 0x000fca00078e0007 */
[----:B------:R0:W-:Y:S01]  /*42b0*/  @P6 STG.E.U16 desc[UR52][R2.64+0x52], R47 ;  /* 0x0000522f02006986 */ /* 0x0001e2000c101534 */
[C---:B------:R-:W-:Y:S02]  /*42c0*/  ISETP.GT.AND P6, PT, R0.reuse, RZ, P0 ;  /* 0x000000ff0000720c */ /* 0x040fe400007c4270 */
[----:B------:R-:W-:Y:S01]  /*42d0*/  ISETP.GT.AND P0, PT, R0, 0x8, P0 ;  /* 0x000000080000780c */ /* 0x000fe20000704270 */
[----:B0-----:R-:W-:Y:S02]  /*42e0*/  @P5 IMAD.MOV.U32 R2, RZ, RZ, R4 ;  /* 0x000000ffff025224 */ /* 0x001fe400078e0004 */
[----:B------:R-:W-:-:S05]  /*42f0*/  @P5 IMAD.MOV.U32 R3, RZ, RZ, R5 ;  /* 0x000000ffff035224 */ /* 0x000fca00078e0005 */
[----:B------:R0:W-:Y:S01]  /*4300*/  @P5 STG.E.U16 desc[UR52][R2.64+0x60], R48 ;  /* 0x0000603002005986 */ /* 0x0001e2000c101534 */
[C---:B------:R-:W-:Y:S02]  /*4310*/  ISETP.GT.AND P5, PT, R0.reuse, RZ, P1 ;  /* 0x000000ff0000720c */ /* 0x040fe40000fa4270 */
[----:B------:R-:W-:Y:S01]  /*4320*/  ISETP.GT.AND P1, PT, R0, 0x8, P1 ;  /* 0x000000080000780c */ /* 0x000fe20000f24270 */
[----:B0-----:R-:W-:Y:S02]  /*4330*/  @P4 IMAD.MOV.U32 R2, RZ, RZ, R4 ;  /* 0x000000ffff024224 */ /* 0x001fe400078e0004 */
[----:B------:R-:W-:-:S05]  /*4340*/  @P4 IMAD.MOV.U32 R3, RZ, RZ, R5 ;  /* 0x000000ffff034224 */ /* 0x000fca00078e0005 */
[----:B------:R0:W-:Y:S02]  /*4350*/  @P4 STG.E.U16 desc[UR52][R2.64+0x62], R49 ;  /* 0x0000623102004986 */ /* 0x0001e4000c101534 */
        /* <DEDUP_REMOVED lines=8> */
[----:B------:R0:W-:Y:S04]  /*43e0*/  @P5 STG.E.U16 desc[UR52][R2.64+0x70], R52 ;  /* 0x0000703402005986 */ /* 0x0001e8000c101534 */
[----:B------:R1:W-:Y:S01]  /*43f0*/  @P6 STG.E.U16 desc[UR52][R4.64+0x72], R53 ;  /* 0x0000723504006986 */ /* 0x0003e2000c101534 */
[----:B0-----:R-:W-:Y:S02]  /*4400*/  @P1 IMAD.MOV.U32 R2, RZ, RZ, R6 ;  /* 0x000000ffff021224 */ /* 0x001fe400078e0006 */
[----:B------:R-:W-:-:S05]  /*4410*/  @P1 IMAD.MOV.U32 R3, RZ, RZ, R7 ;  /* 0x000000ffff031224 */ /* 0x000fca00078e0007 */
[----:B------:R1:W-:Y:S04]  /*4420*/  @P1 STG.E.U16 desc[UR52][R2.64+0x70], R54 ;  /* 0x0000703602001986 */ /* 0x0003e8000c101534 */
[----:B------:R1:W-:Y:S02]  /*4430*/  @P0 STG.E.U16 desc[UR52][R6.64+0x72], R55 ;  /* 0x0000723706000986 */ /* 0x0003e4000c101534 */
.L_x_93:
[----:B------:R-:W-:Y:S05]  /*4440*/  BSYNC B0 ;  /* 0x0000000000007941 */ /* 0x000fea0003800000 */
.L_x_31:
[----:B01----:R-:W-:Y:S01]  /*4450*/  IMAD.U32 R2, RZ, RZ, UR50 ;  /* 0x00000032ff027e24 */ /* 0x003fe2000f8e00ff */
[----:B------:R-:W-:Y:S01]  /*4460*/  ULDC.64 UR4, c[0x0][0x650] ;  /* 0x0001940000047ab9 */ /* 0x000fe20000000a00 */
[----:B------:R-:W-:Y:S01]  /*4470*/  IMAD.U32 R0, RZ, RZ, UR37 ;  /* 0x00000025ff007e24 */ /* 0x000fe2000f8e00ff */
[----:B------:R0:W-:Y:S01]  /*4480*/  SYNCS.ARRIVE.TRANS64.A1T0 RZ, [R62+UR44], RZ ;  /* 0x000000ff3eff79a7 */ /* 0x0001e2000810002c */
[----:B------:R-:W-:Y:S01]  /*4490*/  IMAD.U32 R3, RZ, RZ, UR51 ;  /* 0x00000033ff037e24 */ /* 0x000fe2000f8e00ff */
[C---:B------:R-:W-:Y:S01]  /*44a0*/  LEA R16, P0, R2.reuse, R16, 0x1 ;  /* 0x0000001002107211 */ /* 0x040fe200078008ff */
[----:B----45:R-:W-:Y:S02]  /*44b0*/  IMAD.MOV.U32 R18, RZ, RZ, -0x1 ;  /* 0xffffffffff127424 */ /* 0x030fe400078e00ff */
[----:B------:R-:W-:Y:S01]  /*44c0*/  IMAD.MOV.U32 R19, RZ, RZ, -0x1 ;  /* 0xffffffffff137424 */ /* 0x000fe200078e00ff */
[----:B------:R-:W-:Y:S01]  /*44d0*/  LEA.HI.X R17, R2, R17, R0, 0x1, P0 ;  /* 0x0000001102117211 */ /* 0x000fe200000f0c00 */
[----:B------:R-:W-:Y:S01]  /*44e0*/  IMAD.MOV.U32 R2, RZ, RZ, -0x1 ;  /* 0xffffffffff027424 */ /* 0x000fe200078e00ff */
[----:B------:R-:W-:-:S02]  /*44f0*/  ISETP.GE.U32.AND P0, PT, R16, UR4, PT ;  /* 0x0000000410007c0c */ /* 0x000fc4000bf06070 */
[----:B------:R-:W-:Y:S02]  /*4500*/  PRMT R0, RZ, 0x7610, R0 ;  /* 0x00007610ff007816 */ /* 0x000fe40000000000 */
[----:B------:R-:W-:-:S13]  /*4510*/  ISETP.GE.U32.AND.EX P0, PT, R17, UR5, PT, P0 ;  /* 0x0000000511007c0c */ /* 0x000fda000bf06100 */
[----:B0-----:R-:W-:Y:S05]  /*4520*/  @P0 BRA `(.L_x_94) ;  /* 0x00000004008c0947 */ /* 0x001fea0003800000 */
[----:B------:R-:W0:Y:S01]  /*4530*/  S2UR UR6, SR_CTAID.X ;  /* 0x00000000000679c3 */ /* 0x000e220000002500 */
[----:B------:R-:W-:Y:S01]  /*4540*/  ULDC.64 UR4, c[0x0][0x628] ;  /* 0x00018a0000047ab9 */ /* 0x000fe20000000a00 */
[----:B------:R-:W-:Y:S01]  /*4550*/  ULDC UR7, c[0x0][0x150] ;  /* 0x0000540000077ab9 */ /* 0x000fe20000000800 */
[----:B------:R-:W-:Y:S01]  /*4560*/  ISETP.NE.U32.AND P0, PT, RZ, UR4, PT ;  /* 0x00000004ff007c0c */ /* 0x000fe2000bf05070 */
[----:B------:R-:W-:Y:S01]  /*4570*/  ULDC UR15, c[0x0][0x630] ;  /* 0x00018c00000f7ab9 */ /* 0x000fe20000000800 */
[C---:B------:R-:W-:Y:S01]  /*4580*/  R2UR UR16, R16.reuse ;  /* 0x00000000101072ca */ /* 0x040fe200000e0000 */
[----:B------:R-:W-:Y:S01]  /*4590*/  ULDC UR18, c[0x0][0x154] ;  /* 0x0000550000127ab9 */ /* 0x000fe20000000800 */
[----:B------:R-:W-:Y:S01]  /*45a0*/  ISETP.NE.AND.EX P0, PT, RZ, UR5, PT, P0 ;  /* 0x00000005ff007c0c */ /* 0x000fe2000bf05300 */
[----:B------:R-:W1:Y:S01]  /*45b0*/  S2UR UR21, SR_CTAID.Y ;  /* 0x00000000001579c3 */ /* 0x000e620000002600 */
[----:B------:R-:W-:Y:S02]  /*45c0*/  R2UR UR17, R17 ;  /* 0x00000000111172ca */ /* 0x000fe400000e0000 */
[----:B------:R-:W-:-:S02]  /*45d0*/  R2UR UR12, R16 ;  /* 0x00000000100c72ca */ /* 0x000fc400000e0000 */
[----:B------:R-:W-:Y:S02]  /*45e0*/  R2UR UR13, R17 ;  /* 0x00000000110d72ca */ /* 0x000fe400000e0000 */
[----:B0-----:R-:W-:-:S05]  /*45f0*/  I2FP.F32.U32 R0, UR6 ;  /* 0x0000000600007c45 */ /* 0x001fca0008201000 */
[----:B------:R-:W-:-:S04]  /*4600*/  FMUL R0, R0, UR7 ;  /* 0x0000000700007c20 */ /* 0x000fc80008400000 */
[----:B------:R0:W4:Y:S01]  /*4610*/  F2I.U32.TRUNC.NTZ R2, R0 ;  /* 0x0000000000027305 */ /* 0x000122000020f000 */
[----:B-1----:R-:W-:Y:S05]  /*4620*/  @!P0 BRA `(.L_x_95) ;  /* 0x0000000000308947 */ /* 0x002fea0003800000 */
        /* <DEDUP_REMOVED lines=12> */
.L_x_95:
[----:B------:R-:W-:Y:S01]  /*46f0*/  USHF.R.U64 UR8, UR12, UR15, UR13 ;  /* 0x0000000f0c087299 */ /* 0x000fe2000800120d */
[----:B0-----:R-:W-:Y:S01]  /*4700*/  I2FP.F32.U32 R0, UR21 ;  /* 0x0000001500007c45 */ /* 0x001fe20008201000 */
[----:B------:R-:W-:Y:S02]  /*4710*/  USHF.R.U32.HI UR4, URZ, UR15, UR13 ;  /* 0x0000000f3f047299 */ /* 0x000fe4000801160d */
[----:B------:R-:W-:Y:S02]  /*4720*/  UIADD3 UR7, UP0, URZ, -UR8, URZ ;  /* 0x800000083f077290 */ /* 0x000fe4000ff1e03f */
[----:B------:R-:W-:Y:S01]  /*4730*/  FMUL R0, R0, UR18 ;  /* 0x0000001200007c20 */ /* 0x000fe20008400000 */
[----:B------:R-:W-:Y:S01]  /*4740*/  ULDC.64 UR12, c[0x0][0x620] ;  /* 0x00018800000c7ab9 */ /* 0x000fe20000000a00 */
[----:B------:R-:W-:Y:S01]  /*4750*/  UIADD3.X UR4, URZ, ~UR4, URZ, UP0, !UPT ;  /* 0x800000043f047290 */ /* 0x000fe200087fe43f */
[----:B------:R-:W-:Y:S01]  /*4760*/  UMOV UR10, UR16 ;  /* 0x00000010000a7c82 */ /* 0x000fe20008000000 */
[----:B------:R-:W-:-:S02]  /*4770*/  UMOV UR11, UR17 ;  /* 0x00000011000b7c82 */ /* 0x000fc40008000000 */
[----:B------:R-:W0:Y:S01]  /*4780*/  F2I.U32.TRUNC.NTZ R0, R0 ;  /* 0x0000000000007305 */ /* 0x000e22000020f000 */
[----:B------:R-:W-:Y:S01]  /*4790*/  UIMAD UR4, UR4, UR12, URZ ;  /* 0x0000000c040472a4 */ /* 0x000fe2000f8e023f */
[----:B----4-:R-:W-:Y:S01]  /*47a0*/  R2UR UR17, R2 ;  /* 0x00000000021172ca */ /* 0x010fe200000e0000 */
        /* <DEDUP_REMOVED lines=9> */
[----:B------:R-:W-:Y:S01]  /*4840*/  USHF.R.U64 UR15, UR10, UR12, UR7 ;  /* 0x0000000c0a0f7299 */ /* 0x000fe20008001207 */
[----:B0-----:R-:W-:Y:S01]  /*4850*/  R2UR UR13, R0 ;  /* 0x00000000000d72ca */ /* 0x001fe200000e0000 */
[----:B------:R-:W-:Y:S01]  /*4860*/  USHF.R.U32.HI UR7, URZ, UR12, UR7 ;  /* 0x0000000c3f077299 */ /* 0x000fe20008011607 */
[----:B------:R-:W-:Y:S01]  /*4870*/  ISETP.NE.AND.EX P0, PT, RZ, UR5, PT, P0 ;  /* 0x00000005ff007c0c */ /* 0x000fe2000bf05300 */
[----:B------:R-:W-:Y:S01]  /*4880*/  ULDC UR22, c[0x0][0x608] ;  /* 0x0001820000167ab9 */ /* 0x000fe20000000800 */
[----:B------:R-:W-:-:S02]  /*4890*/  UIADD3 UR10, -UR17, URZ, URZ ;  /* 0x0000003f110a7290 */ /* 0x000fc4000fffe13f */
[----:B------:R-:W-:Y:S02]  /*48a0*/  USHF.R.U64 UR18, UR15, UR22, UR7 ;  /* 0x000000160f127299 */ /* 0x000fe40008001207 */
[----:B------:R-:W-:Y:S01]  /*48b0*/  USHF.R.U32.HI UR7, URZ, UR22, UR7 ;  /* 0x000000163f077299 */ /* 0x000fe20008011607 */
[----:B------:R-:W-:Y:S01]  /*48c0*/  UMOV UR16, 0x1 ;  /* 0x0000000100107882 */ /* 0x000fe20000000000 */
[----:B------:R-:W-:Y:S02]  /*48d0*/  ULDC UR20, c[0x0][0x144] ;  /* 0x0000510000147ab9 */ /* 0x000fe40000000800 */
[----:B------:R-:W-:Y:S01]  /*48e0*/  USHF.R.U64 UR17, UR18, UR23, UR7 ;  /* 0x0000001712117299 */ /* 0x000fe20008001207 */
[----:B------:R-:W-:Y:S01]  /*48f0*/  ULDC UR9, c[0x0][0x600] ;  /* 0x0001800000097ab9 */ /* 0x000fe20000000800 */
[----:B------:R-:W-:Y:S02]  /*4900*/  UIADD3 UR22, -UR13, URZ, URZ ;  /* 0x0000003f0d167290 */ /* 0x000fe4000fffe13f */
[----:B------:R-:W-:-:S02]  /*4910*/  USHF.L.U32 UR16, UR16, UR23, URZ ;  /* 0x0000001710107299 */ /* 0x000fc4000800063f */
[----:B------:R-:W-:Y:S02]  /*4920*/  USHF.R.U32.HI UR13, URZ, UR23, UR7 ;  /* 0x000000173f0d7299 */ /* 0x000fe40008011607 */
[----:B------:R-:W-:Y:S02]  /*4930*/  UIADD3 UR14, UR9, -0x1, URZ ;  /* 0xffffffff090e7890 */ /* 0x000fe4000fffe03f */
[----:B------:R-:W-:Y:S02]  /*4940*/  ULOP3.LUT UR19, URZ, UR19, URZ, 0x33, !UPT ;  /* 0x000000133f137292 */ /* 0x000fe4000f8e333f */
        /* <DEDUP_REMOVED lines=16> */
.L_x_96:
[----:B------:R-:W-:Y:S01]  /*4a50*/  UISETP.NE.AND UP0, UPT, UR38, URZ, UPT ;  /* 0x0000003f2600728c */ /* 0x000fe2000bf05270 */
[----:B------:R-:W-:Y:S01]  /*4a60*/  IMAD.MOV.U32 R0, RZ, RZ, 0x1 ;  /* 0x00000001ff007424 */ /* 0x000fe200078e00ff */
[----:B------:R-:W-:Y:S01]  /*4a70*/  USHF.R.U64 UR4, UR12, UR24, UR13 ;  /* 0x000000180c047299 */ /* 0x000fe2000800120d */
[----:B------:R-:W-:Y:S01]  /*4a80*/  IMAD.U32 R19, RZ, RZ, UR8 ;  /* 0x00000008ff137e24 */ /* 0x000fe2000f8e00ff */
[----:B------:R-:W-:Y:S02]  /*4a90*/  ULOP3.LUT UR19, UR18, UR19, URZ, 0xc0, !UPT ;  /* 0x0000001312137292 */ /* 0x000fe4000f8ec03f */
[----:B------:R-:W-:Y:S02]  /*4aa0*/  UIADD3 UR5, -UR4, URZ, URZ ;  /* 0x0000003f04057290 */ /* 0x000fe4000fffe13f */
[----:B------:R-:W-:Y:S02]  /*4ab0*/  ULOP3.LUT UR14, UR15, UR14, URZ, 0xc0, !UPT ;  /* 0x0000000e0f0e7292 */ /* 0x000fe4000f8ec03f */
[----:B------:R-:W-:-:S02]  /*4ac0*/  UIMAD UR4, UR16, UR4, UR19 ;  /* 0x00000004100472a4 */ /* 0x000fc4000f8e0213 */
        /* <DEDUP_REMOVED lines=9> */
.L_x_94:
[----:B------:R-:W-:Y:S02]  /*4b60*/  LOP3.LUT P0, RZ, R0, 0xff, RZ, 0xc0, !PT ;  /* 0x000000ff00ff7812 */ /* 0x000fe4000780c0ff */
[----:B------:R-:W-:-:S11]  /*4b70*/  LOP3.LUT R68, R68, 0x1, RZ, 0x3c, !PT ;  /* 0x0000000144447812 */ /* 0x000fd600078e3cff */
[----:B------:R-:W-:Y:S05]  /*4b80*/  @P0 BRA `(.L_x_97) ;  /* 0xffffffc8007c0947 */ /* 0x000fea000383ffff */
[----:B------:R-:W-:Y:S05]  /*4b90*/  EXIT ;  /* 0x000000000000794d */ /* 0x000fea0003800000 */
.L_x_12:
[----:B------:R-:W-:-:S08]  /*4ba0*/  ISETP.NE.AND P0, PT, RZ, UR8, PT ;  /* 0x00000008ff007c0c */ /* 0x000fd0000bf05270 */
[----:B-----5:R-:W0:-:S00]  /*4bb0*/  USETMAXREG.DEALLOC.CTAPOOL 0x28 ;  /* 0x00000028000079c8 */ /* 0x020e0000080e0500 */
[----:B------:R-:W-:Y:S05]  /*4bc0*/  @P0 EXIT ;  /* 0x000000000000094d */ /* 0x000fea0003800000 */
[----:B0-----:R-:W-:Y:S01]  /*4bd0*/  LOP3.LUT P0, RZ, R5, 0xff, RZ, 0xc0, !PT ;  /* 0x000000ff05ff7812 */ /* 0x001fe2000780c0ff */
[----:B------:R-:W-:Y:S02]  /*4be0*/  IMAD.MOV.U32 R8, RZ, RZ, 0x1 ;  /* 0x00000001ff087424 */ /* 0x000fe400078e00ff */
[----:B------:R-:W-:-:S10]  /*4bf0*/  IMAD.MOV.U32 R0, RZ, RZ, RZ ;  /* 0x000000ffff007224 */ /* 0x000fd400078e00ff */
[----:B------:R-:W-:Y:S05]  /*4c00*/  @!P0 BRA `(.L_x_98) ;  /* 0x0000000c00088947 */ /* 0x000fea0003800000 */
[----:B------:R-:W-:Y:S01]  /*4c10*/  LOP3.LUT P0, RZ, R4, 0x1f, RZ, 0xc0, !PT ;  /* 0x0000001f04ff7812 */ /* 0x000fe2000780c0ff */
[----:B------:R-:W-:Y:S01]  /*4c20*/  ULDC UR5, c[0x0][0x658] ;  /* 0x0001960000057ab9 */ /* 0x000fe20000000800 */
[----:B------:R-:W-:Y:S01]  /*4c30*/  UMOV UR6, 0xffffffff ;  /* 0xffffffff00067882 */ /* 0x000fe20000000000 */
[----:B------:R-:W-:Y:S01]  /*4c40*/  BSSY B0, `(.L_x_98) ;  /* 0x00000be000007945 */ /* 0x000fe20003800000 */
[----:B------:R-:W-:Y:S01]  /*4c50*/  USHF.L.U32 UR6, UR6, UR5, URZ ;  /* 0x0000000506067299 */ /* 0x000fe2000800063f */
[C---:B------:R-:W-:Y:S01]  /*4c60*/  ISETP.NE.AND P3, PT, R3.reuse, RZ, PT ;  /* 0x000000ff0300720c */ /* 0x040fe20003f65270 */
[----:B------:R-:W-:Y:S01]  /*4c70*/  IMAD.MOV.U32 R9, RZ, RZ, 0x1 ;  /* 0x00000001ff097424 */ /* 0x000fe200078e00ff */
[----:B------:R-:W-:Y:S01]  /*4c80*/  ISETP.NE.OR P0, PT, R3, RZ, !P0 ;  /* 0x000000ff0300720c */ /* 0x000fe20004705670 */
[----:B------:R-:W-:Y:S01]  /*4c90*/  IMAD.MOV.U32 R8, RZ, RZ, 0x1 ;  /* 0x00000001ff087424 */ /* 0x000fe200078e00ff */
[----:B------:R-:W-:Y:S01]  /*4ca0*/  ULDC UR4, c[0x0][0x600] ;  /* 0x0001800000047ab9 */ /* 0x000fe20000000800 */
[----:B------:R-:W-:Y:S01]  /*4cb0*/  IMAD.MOV.U32 R0, RZ, RZ, RZ ;  /* 0x000000ffff007224 */ /* 0x000fe200078e00ff */
[----:B------:R-:W-:Y:S01]  /*4cc0*/  UMOV UR7, 0x1 ;  /* 0x0000000100077882 */ /* 0x000fe20000000000 */
[----:B------:R-:W-:-:S02]  /*4cd0*/  UIADD3 UR21, UR39, 0x1, URZ ;  /* 0x0000000127157890 */ /* 0x000fc4000fffe03f */
[----:B------:R-:W-:Y:S02]  /*4ce0*/  ULOP3.LUT UR20, UR36, 0x2, URZ, 0xfc, !UPT ;  /* 0x0000000224147892 */ /* 0x000fe4000f8efc3f */
[----:B------:R-:W-:Y:S02]  /*4cf0*/  UIADD3 UR4, UR4, -0x1, URZ ;  /* 0xffffffff04047890 */ /* 0x000fe4000fffe03f */
[----:B------:R-:W-:Y:S02]  /*4d00*/  USHF.L.U32 UR5, UR7, UR5, URZ ;  /* 0x0000000507057299 */ /* 0x000fe4000800063f */
[----:B------:R-:W-:Y:S01]  /*4d10*/  ULOP3.LUT UR6, URZ, UR6, URZ, 0x33, !UPT ;  /* 0x000000063f067292 */ /* 0x000fe2000f8e333f */
[----:B------:R-:W-:-:S11]  /*4d20*/  ULDC.64 UR18, c[0x0][0x198] ;  /* 0x0000660000127ab9 */ /* 0x000fd60000000a00 */
.L_x_110:
[----:B------:R-:W-:-:S03]  /*4d30*/  UMOV UR7, 0xffffffff ;  /* 0xffffffff00077882 */ /* 0x000fc60000000000 */
[----:B------:R-:W-:Y:S05]  /*4d40*/  BRA.DIV UR7, `(.L_x_99) ;  /* 0x0000000e07887947 */ /* 0x000fea000b800000 */
[----:B------:R-:W-:-:S13]  /*4d50*/  ELECT P6, URZ, PT ;  /* 0x00000000003f782f */ /* 0x000fda00038c0000 */
.L_x_121:
[----:B------:R-:W0:Y:S01]  /*4d60*/  LDC R3, c[0x0][0x28c] ;  /* 0x0000a300ff037b82 */ /* 0x000e220000000800 */
[----:B------:R-:W-:Y:S01]  /*4d70*/  BSSY B1, `(.L_x_100) ;  /* 0x0000035000017945 */ /* 0x000fe20003800000 */
[----:B0-----:R-:W-:-:S13]  /*4d80*/  ISETP.LT.OR P6, PT, R3, 0x1, !P6 ;  /* 0x000000010300780c */ /* 0x001fda00077c1670 */
[----:B------:R-:W-:Y:S05]  /*4d90*/  @P6 BRA `(.L_x_101) ;  /* 0x0000000000c86947 */ /* 0x000fea0003800000 */
[----:B------:R-:W-:Y:S02]  /*4da0*/  IMAD.SHL.U32 R6, R2, 0x40, RZ ;  /* 0x0000004002067824 */ /* 0x000fe400078e00ff */
[----:B------:R-:W-:Y:S02]  /*4db0*/  IMAD.SHL.U32 R18, R18, 0x40, RZ ;  /* 0x0000004012127824 */ /* 0x000fe400078e00ff */
[----:B------:R-:W-:Y:S02]  /*4dc0*/  IMAD.MOV.U32 R11, RZ, RZ, RZ ;  /* 0x000000ffff0b7224 */ /* 0x000fe400078e00ff */
[----:B------:R-:W-:Y:S02]  /*4dd0*/  IMAD.U32 R12, RZ, RZ, UR21 ;  /* 0x00000015ff0c7e24 */ /* 0x000fe4000f8e00ff */
[----:B------:R-:W-:Y:S02]  /*4de0*/  IMAD.MOV.U32 R2, RZ, RZ, R8 ;  /* 0x000000ffff027224 */ /* 0x000fe400078e0008 */
[----:B------:R-:W-:-:S07]  /*4df0*/  IMAD.MOV.U32 R3, RZ, RZ, R0 ;  /* 0x000000ffff037224 */ /* 0x000fce00078e0000 */
.L_x_105:
[----:B------:R-:W0:Y:S01]  /*4e00*/  S2R R5, SR_CgaCtaId ;  /* 0x0000000000057919 */ /* 0x000e220000008800 */
[----:B-1----:R-:W-:-:S04]  /*4e10*/  MOV R4, 0x400 ;  /* 0x0000040000047802 */ /* 0x002fc80000000f00 */
[----:B0-----:R-:W-:Y:S02]  /*4e20*/  LEA R10, R5, R4, 0x18 ;  /* 0x00000004050a7211 */ /* 0x001fe400078ec0ff */
[----:B------:R-:W-:Y:S01]  /*4e30*/  SHF.L.U32 R4, R2, 0x1f, RZ ;  /* 0x0000001f02047819 */ /* 0x000fe200000006ff */
[----:B------:R-:W0:Y:S02]  /*4e40*/  @!P3 LDC R5, c[0x0][0x500] ;  /* 0x00014000ff05bb82 */ /* 0x000e240000000800 */
[----:B------:R-:W-:-:S04]  /*4e50*/  IMAD R7, R3, 0x8, R10 ;  /* 0x0000000803077824 */ /* 0x000fc800078e020a */
[----:B------:R-:W1:Y:S02]  /*4e60*/  SYNCS.PHASECHK.TRANS64.TRYWAIT P1, [R7+URZ+0x10], R4 ;  /* 0x00001004070075a7 */ /* 0x000e64000802017f */
[----:B-1----:R-:W-:Y:S05]  /*4e70*/  @!P1 BRA `(.L_x_102) ;  /* 0x0000000c005c9947 */ /* 0x002fea0003800000 */
.L_x_122:
[----:B------:R-:W-:Y:S01]  /*4e80*/  UPRMT UR7, UR20, 0x9910, URZ ;  /* 0x0000991014077896 */ /* 0x000fe2000800003f */
[----:B0-----:R0:W-:Y:S03]  /*4e90*/  @!P3 SYNCS.ARRIVE.TRANS64 RZ, [R7+URZ], R5 ;  /* 0x0000000507ffb9a7 */ /* 0x0011e6000800003f */
[----:B------:R-:W-:-:S06]  /*4ea0*/  UISETP.NE.AND UP0, UPT, UR7, 0x2, UPT ;  /* 0x000000020700788c */ /* 0x000fcc000bf05270 */
[----:B------:R-:W-:-:S13]  /*4eb0*/  PLOP3.LUT P1, PT, PT, PT, UP0, 0x80, 0x0 ;  /* 0x000000000000781c */ /* 0x000fda0003f2f008 */
[----:B0-----:R-:W-:Y:S05]  /*4ec0*/  @P1 BRA `(.L_x_103) ;  /* 0x0000000000041947 */ /* 0x001fea0003800000 */
[----:B------:R-:W-:Y:S01]  /*4ed0*/  BPT.TRAP 0x1 ;  /* 0x000000040000795c */ /* 0x000fe20000300000 */
.L_x_103:
[----:B------:R-:W-:Y:S05]  /*4ee0*/  @P0 BRA `(.L_x_104) ;  /* 0x0000000000040947 */ /* 0x000fea0003800000 */
[----:B------:R-:W-:Y:S01]  /*4ef0*/  BPT.TRAP 0x1 ;  /* 0x000000040000795c */ /* 0x000fe20000300000 */
.L_x_104:
[----:B------:R-:W-:Y:S01]  /*4f00*/  IMAD R10, R3, 0x2000, R10 ;  /* 0x00002000030a7824 */ /* 0x000fe200078e020a */
[----:B------:R-:W-:Y:S01]  /*4f10*/  R2UR UR9, R7 ;  /* 0x00000000070972ca */ /* 0x000fe200000e0000 */
[----:B------:R-:W-:Y:S01]  /*4f20*/  VIADD R12, R12, 0xffffffff ;  /* 0xffffffff0c0c7836 */ /* 0x000fe20000000000 */
[----:B------:R-:W-:Y:S01]  /*4f30*/  UIADD3 UR14, UP0, UR18, 0xf0, URZ ;  /* 0x000000f0120e7890 */ /* 0x000fe2000ff1e03f */
[----:B------:R-:W-:Y:S01]  /*4f40*/  R2UR UR11, R18 ;  /* 0x00000000120b72ca */ /* 0x000fe200000e0000 */
[----:B------:R-:W-:Y:S01]  /*4f50*/  UIADD3 UR22, UP1, UR18, 0x1f0, URZ ;  /* 0x000001f012167890 */ /* 0x000fe2000ff3e03f */
[----:B------:R-:W-:Y:S01]  /*4f60*/  R2UR UR7, R10 ;  /* 0x000000000a0772ca */ /* 0x000fe200000e0000 */
[----:B------:R-:W-:Y:S01]  /*4f70*/  UIADD3.X UR15, URZ, UR19, URZ, UP0, !UPT ;  /* 0x000000133f0f7290 */ /* 0x000fe200087fe43f */
[----:B------:R-:W-:Y:S01]  /*4f80*/  R2UR UR10, R11 ;  /* 0x000000000b0a72ca */ /* 0x000fe200000e0000 */
[----:B------:R-:W-:Y:S01]  /*4f90*/  VIADD R3, R3, 0x1 ;  /* 0x0000000103037836 */ /* 0x000fe20000000000 */
[----:B------:R-:W-:Y:S01]  /*4fa0*/  R2UR UR12, R19 ;  /* 0x00000000130c72ca */ /* 0x000fe200000e0000 */
[----:B------:R-:W-:Y:S01]  /*4fb0*/  UIADD3.X UR23, URZ, UR19, URZ, UP1, !UPT ;  /* 0x000000133f177290 */ /* 0x000fe20008ffe43f */
[----:B------:R-:W-:Y:S01]  /*4fc0*/  R2UR UR13, R6 ;  /* 0x00000000060d72ca */ /* 0x000fe200000e0000 */
[----:B------:R-:W-:Y:S01]  /*4fd0*/  UMOV UR16, 0x0 ;  /* 0x0000000000107882 */ /* 0x000fe20000000000 */
[----:B------:R-:W-:Y:S01]  /*4fe0*/  ISETP.GT.AND P2, PT, R12, 0x1, PT ;  /* 0x000000010c00780c */ /* 0x000fe20003f44270 */
[----:B------:R-:W-:Y:S01]  /*4ff0*/  UMOV UR17, 0x10000000 ;  /* 0x1000000000117882 */ /* 0x000fe20000000000 */
[----:B------:R-:W-:Y:S01]  /*5000*/  ISETP.NE.AND P1, PT, R3, 0x2, PT ;  /* 0x000000020300780c */ /* 0x000fe20003f25270 */
[----:B------:R-:W-:-:S02]  /*5010*/  VIADD R11, R11, 0x40 ;  /* 0x000000400b0b7836 */ /* 0x000fc40000000000 */
[----:B------:R-:W-:Y:S01]  /*5020*/  UIADD3 UR8, UR7, 0x100, URZ ;  /* 0x0000010007087890 */ /* 0x000fe2000fffe03f */
[----:B------:R-:W-:Y:S01]  /*5030*/  SEL R5, RZ, 0x1, P1 ;  /* 0x00000001ff057807 */ /* 0x000fe20000800000 */
[----:B------:R-:W-:Y:S01]  /*5040*/  UIADD3 UR7, UR7, 0x4100, URZ ;  /* 0x0000410007077890 */ /* 0x000fe2000fffe03f */
[----:B------:R-:W-:Y:S02]  /*5050*/  SEL R3, R3, RZ, P1 ;  /* 0x000000ff03037207 */ /* 0x000fe40000800000 */
[----:B------:R-:W-:-:S04]  /*5060*/  LOP3.LUT R2, R2, R5, RZ, 0x3c, !PT ;  /* 0x0000000502027212 */ /* 0x000fc800078e3cff */
[----:B------:R0:W-:Y:S02]  /*5070*/  UTMALDG.3D [UR8], [UR14], desc[UR16] ;  /* 0x000010080e0075b4 */ /* 0x0001e40008011000 */
[----:B0-----:R-:W-:Y:S01]  /*5080*/  UMOV UR8, UR7 ;  /* 0x0000000700087c82 */ /* 0x001fe20008000000 */
[----:B------:R-:W-:Y:S02]  /*5090*/  UMOV UR11, UR13 ;  /* 0x0000000d000b7c82 */ /* 0x000fe40008000000 */
[----:B------:R0:W-:Y:S02]  /*50a0*/  UTMALDG.3D [UR8], [UR22], desc[UR16] ;  /* 0x00001008160075b4 */ /* 0x0001e40008011000 */
[----:B0-----:R-:W-:Y:S05]  /*50b0*/  @P2 BRA `(.L_x_105) ;  /* 0xfffffffc00502947 */ /* 0x001fea000383ffff */
.L_x_101:
[----:B------:R-:W-:Y:S05]  /*50c0*/  BSYNC B1 ;  /* 0x0000000000017941 */ /* 0x000fea0003800000 */
.L_x_100:
[----:B------:R-:W-:Y:S01]  /*50d0*/  LOP3.LUT P4, RZ, R9, 0xff, RZ, 0xc0, !PT ;  /* 0x000000ff09ff7812 */ /* 0x000fe2000788c0ff */
[----:B------:R-:W-:Y:S01]  /*50e0*/  VIADD R0, R0, UR39 ;  /* 0x0000002700007c36 */ /* 0x000fe20008000000 */
[----:B------:R-:W-:Y:S01]  /*50f0*/  ULDC.64 UR8, c[0x0][0x650] ;  /* 0x0001940000087ab9 */ /* 0x000fe20000000a00 */
[----:B------:R-:W-:Y:S01]  /*5100*/  BSSY B1, `(.L_x_106) ;  /* 0x000006f000017945 */ /* 0x000fe20003800000 */
[----:B------:R-:W-:Y:S01]  /*5110*/  IMAD.MOV.U32 R18, RZ, RZ, -0x1 ;  /* 0xffffffffff127424 */ /* 0x000fe200078e00ff */
[----:B------:R-:W-:Y:S01]  /*5120*/  PRMT R9, RZ, 0x7610, R9 ;  /* 0x00007610ff097816 */ /* 0x000fe20000000009 */
[----:B------:R-:W-:Y:S01]  /*5130*/  IMAD.MOV.U32 R19, RZ, RZ, -0x1 ;  /* 0xffffffffff137424 */ /* 0x000fe200078e00ff */
[C---:B------:R-:W-:Y:S02]  /*5140*/  ISETP.GT.U32.AND P1, PT, R0.reuse, 0x1, PT ;  /* 0x000000010000780c */ /* 0x040fe40003f24070 */
[----:B------:R-:W-:Y:S02]  /*5150*/  SHF.R.U32.HI R2, RZ, 0x1, R0 ;  /* 0x00000001ff027819 */ /* 0x000fe40000011600 */
[----:B------:R-:W-:-:S02]  /*5160*/  LOP3.LUT R0, R0, 0x1, RZ, 0xc0, !PT ;  /* 0x0000000100007812 */ /* 0x000fc400078ec0ff */
[----:B-1----:R-:W0:Y:S01]  /*5170*/  @P4 S2R R4, SR_CgaCtaId ;  /* 0x0000000000044919 */ /* 0x002e220000008800 */
[----:B------:R-:W-:Y:S02]  /*5180*/  @P4 MOV R3, 0x400 ;  /* 0x0000040000034802 */ /* 0x000fe40000000f00 */
[----:B------:R-:W-:-:S04]  /*5190*/  LOP3.LUT R2, R2, 0x1, RZ, 0xc0, !PT ;  /* 0x0000000102027812 */ /* 0x000fc800078ec0ff */
[----:B------:R-:W-:Y:S02]  /*51a0*/  ISETP.NE.U32.AND P2, PT, R2, 0x1, PT ;  /* 0x000000010200780c */ /* 0x000fe40003f45070 */
[----:B0-----:R-:W-:Y:S01]  /*51b0*/  @P4 LEA R3, R4, R3, 0x18 ;  /* 0x0000000304034211 */ /* 0x001fe200078ec0ff */
[----:B------:R-:W-:-:S03]  /*51c0*/  IMAD.U32 R4, RZ, RZ, UR39 ;  /* 0x00000027ff047e24 */ /* 0x000fc6000f8e00ff */
[----:B------:R0:W-:Y:S01]  /*51d0*/  @P4 SYNCS.ARRIVE.TRANS64.A1T0 RZ, [R3+URZ+0x58], RZ ;  /* 0x000058ff03ff49a7 */ /* 0x0001e2000810003f */
[----:B------:R-:W-:Y:S02]  /*51e0*/  IADD3 R16, P4, R16, UR50, RZ ;  /* 0x0000003210107c10 */ /* 0x000fe4000ff9e0ff */
[----:B------:R-:W-:Y:S02]  /*51f0*/  ISETP.LT.U32.AND P1, PT, R4, 0x2, P1 ;  /* 0x000000020400780c */ /* 0x000fe40000f21070 */
[----:B------:R-:W-:Y:S02]  /*5200*/  IADD3.X R17, R17, UR37, RZ, P4, !PT ;  /* 0x0000002511117c10 */ /* 0x000fe4000a7fe4ff */
[----:B------:R-:W-:Y:S02]  /*5210*/  ISETP.GE.U32.AND P4, PT, R16, UR8, PT ;  /* 0x0000000810007c0c */ /* 0x000fe4000bf86070 */
[----:B0-----:R-:W-:Y:S02]  /*5220*/  SEL R3, RZ, 0x1, !P1 ;  /* 0x00000001ff037807 */ /* 0x001fe40004800000 */
[----:B------:R-:W-:-:S02]  /*5230*/  ISETP.GE.U32.AND.EX P1, PT, R17, UR9, PT, P4 ;  /* 0x0000000911007c0c */ /* 0x000fc4000bf26140 */
[----:B------:R-:W-:-:S04]  /*5240*/  ISETP.GT.U32.AND P2, PT, R4, 0x1, !P2 ;  /* 0x000000010400780c */ /* 0x000fc80005744070 */
[----:B------:R-:W-:-:S04]  /*5250*/  SEL R2, RZ, 0x1, !P2 ;  /* 0x00000001ff027807 */ /* 0x000fc80005000000 */
[--C-:B------:R-:W-:Y:S01]  /*5260*/  LOP3.LUT R8, R2, R8, R3.reuse, 0x96, !PT ;  /* 0x0000000802087212 */ /* 0x100fe200078e9603 */
[----:B------:R-:W-:Y:S01]  /*5270*/  IMAD.MOV.U32 R2, RZ, RZ, -0x1 ;  /* 0xffffffffff027424 */ /* 0x000fe200078e00ff */
[----:B------:R-:W-:Y:S01]  /*5280*/  PRMT R3, RZ, 0x7610, R3 ;  /* 0x00007610ff037816 */ /* 0x000fe20000000003 */
[----:B------:R-:W-:Y:S06]  /*5290*/  @P1 BRA `(.L_x_107) ;  /* 0x0000000400541947 */ /* 0x000fec0003800000 */
[----:B------:R-:W0:Y:S01]  /*52a0*/  S2UR UR7, SR_CTAID.X ;  /* 0x00000000000779c3 */ /* 0x000e220000002500 */
[----:B------:R-:W-:Y:S01]  /*52b0*/  ULDC.64 UR8, c[0x0][0x628] ;  /* 0x00018a0000087ab9 */ /* 0x000fe20000000a00 */
[----:B------:R-:W-:Y:S01]  /*52c0*/  ULDC UR10, c[0x0][0x150] ;  /* 0x00005400000a7ab9 */ /* 0x000fe20000000800 */
[----:B------:R-:W-:Y:S01]  /*52d0*/  ISETP.NE.U32.AND P1, PT, RZ, UR8, PT ;  /* 0x00000008ff007c0c */ /* 0x000fe2000bf25070 */
[----:B------:R-:W-:Y:S01]  /*52e0*/  ULDC UR11, c[0x0][0x630] ;  /* 0x00018c00000b7ab9 */ /* 0x000fe20000000800 */
[----:B------:R-:W-:Y:S01]  /*52f0*/  ULDC UR13, c[0x0][0x154] ;  /* 0x00005500000d7ab9 */ /* 0x000fe20000000800 */
[----:B------:R-:W-:Y:S01]  /*5300*/  IMAD.MOV.U32 R2, RZ, RZ, R16 ;  /* 0x000000ffff027224 */ /* 0x000fe200078e0010 */
[----:B------:R-:W-:Y:S01]  /*5310*/  ISETP.NE.AND.EX P1, PT, RZ, UR9, PT, P1 ;  /* 0x00000009ff007c0c */ /* 0x000fe2000bf25310 */
[----:B------:R-:W1:Y:S01]  /*5320*/  S2UR UR12, SR_CTAID.Y ;  /* 0x00000000000c79c3 */ /* 0x000e620000002600 */
[----:B0-----:R-:W-:-:S05]  /*5330*/  I2FP.F32.U32 R3, UR7 ;  /* 0x0000000700037c45 */ /* 0x001fca0008201000 */
[----:B------:R-:W-:Y:S01]  /*5340*/  FMUL R10, R3, UR10 ;  /* 0x0000000a030a7c20 */ /* 0x000fe20008400000 */
[----:B------:R-:W-:-:S05]  /*5350*/  IMAD.MOV.U32 R3, RZ, RZ, R17 ;  /* 0x000000ffff037224 */ /* 0x000fca00078e0011 */
[----:B------:R-:W-:Y:S05]  /*5360*/  @!P1 BRA `(.L_x_108) ;  /* 0x0000000000289947 */ /* 0x000fea0003800000 */
[----:B------:R-:W-:Y:S02]  /*5370*/  ULDC UR10, c[0x0][0x634] ;  /* 0x00018d00000a7ab9 */ /* 0x000fe40000000800 */
[----:B------:R-:W-:-:S05]  /*5380*/  IADD3 R7, P1, R16, UR10, RZ ;  /* 0x0000000a10077c10 */ /* 0x000fca000ff3e0ff */
[----:B------:R-:W-:-:S04]  /*5390*/  IMAD.X R11, RZ, RZ, R17, P1 ;  /* 0x000000ffff0b7224 */ /* 0x000fc800008e0611 */
[----:B------:R-:W-:-:S04]  /*53a0*/  IMAD.WIDE.U32 R4, R11, UR8, RZ ;  /* 0x000000080b047c25 */ /* 0x000fc8000f8e00ff */
[----:B------:R-:W-:-:S04]  /*53b0*/  IMAD.WIDE.U32 R4, P1, R7, UR9, R4 ;  /* 0x0000000907047c25 */ /* 0x000fc8000f820004 */
[----:B------:R-:W-:-:S04]  /*53c0*/  IMAD.WIDE.U32 R6, R7, UR8, RZ ;  /* 0x0000000807067c25 */ /* 0x000fc8000f8e00ff */
[----:B------:R-:W-:Y:S01]  /*53d0*/  IMAD.X R3, RZ, RZ, RZ, P1 ;  /* 0x000000ffff037224 */ /* 0x000fe200008e06ff */
[----:B------:R-:W-:Y:S01]  /*53e0*/  IADD3 RZ, P1, R7, R4, RZ ;  /* 0x0000000407ff7210 */ /* 0x000fe20007f3e0ff */
[----:B------:R-:W-:-:S04]  /*53f0*/  IMAD.MOV.U32 R2, RZ, RZ, R5 ;  /* 0x000000ffff027224 */ /* 0x000fc800078e0005 */
[----:B------:R-:W-:-:S08]  /*5400*/  IMAD.WIDE.U32.X R2, R11, UR9, R2, P1 ;  /* 0x000000090b027c25 */ /* 0x000fd000088e0402 */
.L_x_108:
[--C-:B------:R-:W-:Y:S01]  /*5410*/  SHF.R.U64 R19, R2, UR11, R3.reuse ;  /* 0x0000000b02137c19 */ /* 0x100fe20008001203 */
[----:B------:R-:W0:Y:S01]  /*5420*/  F2I.U32.TRUNC.NTZ R10, R10 ;  /* 0x0000000a000a7305 */ /* 0x000e22000020f000 */
[----:B------:R-:W-:Y:S01]  /*5430*/  SHF.R.U32.HI R2, RZ, UR11, R3 ;  /* 0x0000000bff027c19 */ /* 0x000fe20008011603 */
[----:B------:R-:W-:Y:S01]  /*5440*/  ULDC.64 UR8, c[0x0][0x620] ;  /* 0x0001880000087ab9 */ /* 0x000fe20000000a00 */
[----:B------:R-:W-:Y:S01]  /*5450*/  IADD3 R5, P1, RZ, -R19, RZ ;  /* 0x80000013ff057210 */ /* 0x000fe20007f3e0ff */
[----:B------:R-:W-:Y:S01]  /*5460*/  ULDC.64 UR14, c[0x0][0x640] ;  /* 0x00019000000e7ab9 */ /* 0x000fe20000000a00 */
[----:B-1----:R-:W-:Y:S01]  /*5470*/  I2FP.F32.U32 R4, UR12 ;  /* 0x0000000c00047c45 */ /* 0x002fe20008201000 */
[----:B------:R-:W1:Y:S01]  /*5480*/  LDC R15, c[0x0][0x610] ;  /* 0x00018400ff0f7b82 */ /* 0x000e620000000800 */
[----:B------:R-:W-:Y:S01]  /*5490*/  ULDC UR11, c[0x0][0x658] ;  /* 0x00019600000b7ab9 */ /* 0x000fe20000000800 */
[----:B------:R-:W-:Y:S01]  /*54a0*/  IMAD.X R2, RZ, RZ, ~R2, P1 ;  /* 0x000000ffff027224 */ /* 0x000fe200008e0e02 */
[----:B------:R-:W-:Y:S01]  /*54b0*/  ISETP.NE.U32.AND P1, PT, RZ, UR14, PT ;  /* 0x0000000eff007c0c */ /* 0x000fe2000bf25070 */
[----:B------:R-:W-:Y:S01]  /*54c0*/  FMUL R6, R4, UR13 ;  /* 0x0000000d04067c20 */ /* 0x000fe20008400000 */
[----:B------:R-:W-:Y:S01]  /*54d0*/  ULDC UR13, c[0x0][0x648] ;  /* 0x00019200000d7ab9 */ /* 0x000fe20000000800 */
[----:B------:R-:W-:Y:S01]  /*54e0*/  IMAD R4, R2, UR8, RZ ;  /* 0x0000000802047c24 */ /* 0x000fe2000f8e02ff */
[----:B------:R-:W-:Y:S01]  /*54f0*/  ISETP.NE.AND.EX P1, PT, RZ, UR15, PT, P1 ;  /* 0x0000000fff007c0c */ /* 0x000fe2000bf25310 */
[C---:B------:R-:W-:Y:S01]  /*5500*/  IMAD.WIDE.U32 R2, R5.reuse, UR8, R16 ;  /* 0x0000000805027c25 */ /* 0x040fe2000f8e0010 */
[----:B0-----:R-:W-:Y:S01]  /*5510*/  R2UR UR8, R10 ;  /* 0x000000000a0872ca */ /* 0x001fe200000e0000 */
[----:B------:R-:W0:Y:S02]  /*5520*/  F2I.U32.TRUNC.NTZ R6, R6 ;  /* 0x0000000600067305 */ /* 0x000e24000020f000 */
[----:B------:R-:W-:Y:S01]  /*5530*/  IMAD R5, R5, UR9, R4 ;  /* 0x0000000905057c24 */ /* 0x000fe2000f8e0204 */
[----:B------:R-:W-:-:S03]  /*5540*/  ULDC UR9, c[0x0][0x618] ;  /* 0x0001860000097ab9 */ /* 0x000fc60000000800 */
[----:B------:R-:W-:-:S05]  /*5550*/  IMAD.IADD R3, R3, 0x1, R5 ;  /* 0x0000000103037824 */ /* 0x000fca00078e0205 */
[--C-:B------:R-:W-:Y:S02]  /*5560*/  SHF.R.U64 R10, R2, UR9, R3.reuse ;  /* 0x00000009020a7c19 */ /* 0x100fe40008001203 */
[----:B------:R-:W-:Y:S01]  /*5570*/  SHF.R.U32.HI R3, RZ, UR9, R3 ;  /* 0x00000009ff037c19 */ /* 0x000fe20008011603 */
[----:B------:R-:W-:Y:S01]  /*5580*/  ULDC UR9, c[0x0][0x608] ;  /* 0x0001820000097ab9 */ /* 0x000fe20000000800 */
[----:B0-----:R-:W-:Y:S02]  /*5590*/  R2UR UR10, R6 ;  /* 0x00000000060a72ca */ /* 0x001fe400000e0000 */
[--C-:B------:R-:W-:Y:S02]  /*55a0*/  SHF.R.U64 R12, R10, UR9, R3.reuse ;  /* 0x000000090a0c7c19 */ /* 0x100fe40008001203 */
[----:B------:R-:W-:Y:S01]  /*55b0*/  SHF.R.U32.HI R3, RZ, UR9, R3 ;  /* 0x00000009ff037c19 */ /* 0x000fe20008011603 */
[----:B------:R-:W-:-:S03]  /*55c0*/  UIADD3 UR9, -UR8, URZ, URZ ;  /* 0x0000003f08097290 */ /* 0x000fc6000fffe13f */
[--C-:B------:R-:W-:Y:S01]  /*55d0*/  SHF.R.U64 R13, R12, UR11, R3.reuse ;  /* 0x0000000b0c0d7c19 */ /* 0x100fe20008001203 */
[----:B------:R-:W-:Y:S01]  /*55e0*/  ULDC UR8, c[0x0][0x144] ;  /* 0x0000510000087ab9 */ /* 0x000fe20000000800 */
[----:B------:R-:W-:-:S03]  /*55f0*/  SHF.R.U32.HI R3, RZ, UR11, R3 ;  /* 0x0000000bff037c19 */ /* 0x000fc60008011603 */
[----:B------:R-:W-:Y:S01]  /*5600*/  IMAD.MOV.U32 R2, RZ, RZ, R13 ;  /* 0x000000ffff027224 */ /* 0x000fe200078e000d */
[----:B------:R-:W-:Y:S06]  /*5610*/  @!P1 BRA `(.L_x_109) ;  /* 0x0000000000289947 */ /* 0x000fec0003800000 */
        /* <DEDUP_REMOVED lines=10> */
.L_x_109:
[----:B------:R-:W-:Y:S01]  /*56c0*/  UISETP.NE.AND UP0, UPT, UR38, URZ, UPT ;  /* 0x0000003f2600728c */ /* 0x000fe2000bf05270 */
[----:B------:R-:W-:Y:S01]  /*56d0*/  SHF.R.U64 R3, R2, UR13, R3 ;  /* 0x0000000d02037c19 */ /* 0x000fe20008001203 */
[----:B------:R-:W-:Y:S01]  /*56e0*/  UIADD3 UR10, -UR10, URZ, URZ ;  /* 0x0000003f0a0a7290 */ /* 0x000fe2000fffe13f */
[----:B------:R-:W-:Y:S01]  /*56f0*/  LOP3.LUT R2, R12, UR6, RZ, 0xc0, !PT ;  /* 0x000000060c027c12 */ /* 0x000fe2000f8ec0ff */
[----:B------:R-:W-:Y:S01]  /*5700*/  UIMAD UR7, UR8, UR9, UR7 ;  /* 0x00000009080772a4 */ /* 0x000fe2000f8e0207 */
[----:B------:R-:W-:Y:S01]  /*5710*/  LOP3.LUT R5, R10, UR4, RZ, 0xc0, !PT ;  /* 0x000000040a057c12 */ /* 0x000fe2000f8ec0ff */
[----:B------:R-:W-:Y:S01]  /*5720*/  IMAD.MOV R4, RZ, RZ, -R3 ;  /* 0x000000ffff047224 */ /* 0x000fe200078e0a03 */
[----:B------:R-:W-:Y:S01]  /*5730*/  ULDC UR8, c[0x0][0x148] ;  /* 0x0000520000087ab9 */ /* 0x000fe20000000800 */
[----:B------:R-:W-:Y:S01]  /*5740*/  IMAD R18, R3, UR5, R2 ;  /* 0x0000000503127c24 */ /* 0x000fe2000f8e0202 */
[----:B------:R-:W-:Y:S01]  /*5750*/  PLOP3.LUT P1, PT, PT, PT, UP0, 0x80, 0x0 ;  /* 0x000000000000781c */ /* 0x000fe20003f2f008 */
[----:B------:R-:W-:Y:S01]  /*5760*/  IMAD.MOV.U32 R3, RZ, RZ, 0x1 ;  /* 0x00000001ff037424 */ /* 0x000fe200078e00ff */
[----:B------:R-:W-:-:S03]  /*5770*/  @UP0 UIMAD UR7, UR8, UR10, UR12 ;  /* 0x0000000a080702a4 */ /* 0x000fc6000f8e020c */
[----:B------:R-:W-:Y:S02]  /*5780*/  ULDC UR8, c[0x0][0x638] ;  /* 0x00018e0000087ab9 */ /* 0x000fe40000000800 */
[----:B------:R-:W-:Y:S02]  /*5790*/  IMAD R2, R4, UR8, R13 ;  /* 0x0000000804027c24 */ /* 0x000fe4000f8e020d */
[----:B-1----:R-:W-:Y:S01]  /*57a0*/  IMAD R18, R18, R15, UR7 ;  /* 0x0000000712127e24 */ /* 0x002fe2000f8e020f */
[----:B------:R-:W-:Y:S02]  /*57b0*/  ULDC UR7, c[0x0][0x600] ;  /* 0x0001800000077ab9 */ /* 0x000fe40000000800 */
[----:B------:R-:W-:-:S05]  /*57c0*/  IMAD R5, R2, UR7, R5 ;  /* 0x0000000702057c24 */ /* 0x000fca000f8e0205 */
[----:B------:R-:W-:Y:S02]  /*57d0*/  SEL R2, R5, R18, !P1 ;  /* 0x0000001205027207 */ /* 0x000fe40004800000 */
[----:B------:R-:W-:-:S07]  /*57e0*/  SEL R18, R18, R5, !P1 ;  /* 0x0000000512127207 */ /* 0x000fce0004800000 */
.L_x_107:
[----:B------:R-:W-:Y:S05]  /*57f0*/  BSYNC B1 ;  /* 0x0000000000017941 */ /* 0x000fea0003800000 */
.L_x_106:
[----:B------:R-:W-:-:S13]  /*5800*/  LOP3.LUT P1, RZ, R3, 0xff, RZ, 0xc0, !PT ;  /* 0x000000ff03ff7812 */ /* 0x000fda000782c0ff */
[----:B------:R-:W-:Y:S05]  /*5810*/  @P1 BRA `(.L_x_110) ;  /* 0xfffffff400441947 */ /* 0x000fea000383ffff */
[----:B------:R-:W-:Y:S05]  /*5820*/  BSYNC B0 ;  /* 0x0000000000007941 */ /* 0x000fea0003800000 */
.L_x_98:
[----:B------:R-:W-:-:S03]  /*5830*/  UMOV UR7, 0xffffffff ;  /* 0xffffffff00077882 */ /* 0x000fc60000000000 */
[----:B------:R-:W-:Y:S05]  /*5840*/  BRA.DIV UR7, `(.L_x_111) ;  /* 0x0000000207fc7947 */ /* 0x000fea000b800000 */
[----:B------:R-:W-:-:S13]  /*5850*/  ELECT P6, URZ, PT ;  /* 0x00000000003f782f */ /* 0x000fda00038c0000 */
.L_x_125:
[----:B------:R-:W-:Y:S04]  /*5860*/  BSSY B0, `(.L_x_112) ;  /* 0x000001a000007945 */ /* 0x000fe80003800000 */
[----:B------:R-:W-:Y:S05]  /*5870*/  @!P6 BRA `(.L_x_113) ;  /* 0x000000000060e947 */ /* 0x000fea0003800000 */
[----:B------:R-:W-:-:S04]  /*5880*/  ULOP3.LUT UR7, UR36, 0x2, URZ, 0xfc, !UPT ;  /* 0x0000000224077892 */ /* 0x000fc8000f8efc3f */
[----:B------:R-:W-:-:S06]  /*5890*/  UISETP.NE.AND UP0, UPT, UR7, 0x3, UPT ;  /* 0x000000030700788c */ /* 0x000fcc000bf05270 */
[----:B------:R-:W-:-:S13]  /*58a0*/  PLOP3.LUT P0, PT, PT, PT, UP0, 0x80, 0x0 ;  /* 0x000000000000781c */ /* 0x000fda0003f0f008 */
[----:B------:R-:W-:Y:S05]  /*58b0*/  @!P0 BRA `(.L_x_114) ;  /* 0x0000000000048947 */ /* 0x000fea0003800000 */
[----:B------:R-:W-:Y:S01]  /*58c0*/  BPT.TRAP 0x1 ;  /* 0x000000040000795c */ /* 0x000fe20000300000 */
.L_x_114:
[----:B------:R-:W0:Y:S01]  /*58d0*/  S2R R3, SR_CgaCtaId ;  /* 0x0000000000037919 */ /* 0x000e220000008800 */
[----:B------:R-:W-:-:S04]  /*58e0*/  MOV R2, 0x400 ;  /* 0x0000040000027802 */ /* 0x000fc80000000f00 */
[----:B0-----:R-:W-:Y:S02]  /*58f0*/  LEA R3, R3, R2, 0x18 ;  /* 0x0000000203037211 */ /* 0x001fe400078ec0ff */
[----:B------:R-:W-:-:S03]  /*5900*/  SHF.L.U32 R2, R8, 0x1f, RZ ;  /* 0x0000001f08027819 */ /* 0x000fc600000006ff */
[----:B------:R-:W-:-:S04]  /*5910*/  VIADD R3, R3, 0x10 ;  /* 0x0000001003037836 */ /* 0x000fc80000000000 */
[C---:B------:R-:W-:Y:S02]  /*5920*/  IMAD R7, R0.reuse, 0x8, R3 ;  /* 0x0000000800077824 */ /* 0x040fe400078e0203 */
[----:B------:R-:W-:Y:S02]  /*5930*/  VIADD R0, R0, 0x1 ;  /* 0x0000000100007836 */ /* 0x000fe40000000000 */
[----:B------:R-:W0:Y:S03]  /*5940*/  SYNCS.PHASECHK.TRANS64.TRYWAIT P0, [R7+URZ], R2 ;  /* 0x00000002070075a7 */ /* 0x000e26000800017f */
[----:B------:R-:W-:-:S04]  /*5950*/  ISETP.NE.AND P1, PT, R0, 0x2, PT ;  /* 0x000000020000780c */ /* 0x000fc80003f25270 */
[----:B------:R-:W-:Y:S02]  /*5960*/  SEL R5, RZ, 0x1, P1 ;  /* 0x00000001ff057807 */ /* 0x000fe40000800000 */
[----:B------:R-:W-:Y:S02]  /*5970*/  SEL R0, R0, RZ, P1 ;  /* 0x000000ff00007207 */ /* 0x000fe40000800000 */
[----:B------:R-:W-:Y:S01]  /*5980*/  LOP3.LUT R5, R8, R5, RZ, 0x3c, !PT ;  /* 0x0000000508057212 */ /* 0x000fe200078e3cff */
[----:B0-----:R-:W-:Y:S06]  /*5990*/  @!P0 BRA `(.L_x_115) ;  /* 0x0000000000c88947 */ /* 0x001fec0003800000 */
.L_x_126:
[----:B------:R-:W-:Y:S01]  /*59a0*/  IMAD R3, R0, 0x8, R3 ;  /* 0x0000000800037824 */ /* 0x000fe200078e0203 */
[----:B------:R-:W-:-:S07]  /*59b0*/  SHF.L.U32 R0, R5, 0x1f, RZ ;  /* 0x0000001f05007819 */ /* 0x000fce00000006ff */
.L_x_116:
[----:B-1----:R1:W2:Y:S02]  /*59c0*/  SYNCS.PHASECHK.TRANS64.TRYWAIT P0, [R3+URZ], R0 ;  /* 0x00000000030075a7 */ /* 0x0022a4000800017f */
[----:B--2---:R-:W-:Y:S05]  /*59d0*/  @!P0 NANOSLEEP.SYNCS 0x989680 ;  /* 0x009896800000895d */ /* 0x004fea0003900000 */
[----:B------:R-:W2:Y:S02]  /*59e0*/  @!P0 SYNCS.PHASECHK.TRANS64 P0, [R3+URZ], R0 ;  /* 0x00000000030085a7 */ /* 0x000ea4000800007f */
[----:B--2---:R-:W-:Y:S05]  /*59f0*/  @!P0 BRA `(.L_x_116) ;  /* 0xfffffffc00f08947 */ /* 0x004fea000383ffff */
.L_x_113:
[----:B------:R-:W-:Y:S05]  /*5a00*/  BSYNC B0 ;  /* 0x0000000000007941 */ /* 0x000fea0003800000 */
.L_x_112:
[----:B------:R-:W-:Y:S05]  /*5a10*/  EXIT ;  /* 0x000000000000794d */ /* 0x000fea0003800000 */
.L_x_14:
[----:B0-----:R0:W1:Y:S02]  /*5a20*/  SYNCS.PHASECHK.TRANS64.TRYWAIT P0, [R61+URZ], R0 ;  /* 0x000000003d0075a7 */ /* 0x001064000800017f */
[----:B-1----:R-:W-:Y:S05]  /*5a30*/  @!P0 NANOSLEEP.SYNCS 0x989680 ;  /* 0x009896800000895d */ /* 0x002fea0003900000 */
[----:B------:R-:W1:Y:S02]  /*5a40*/  @!P0 SYNCS.PHASECHK.TRANS64 P0, [R61+URZ], R0 ;  /* 0x000000003d0085a7 */ /* 0x000e64000800007f */
[----:B-1----:R-:W-:Y:S05]  /*5a50*/  @!P0 BRA `(.L_x_14) ;  /* 0xfffffffc00f08947 */ /* 0x002fea000383ffff */
[----:B------:R-:W-:Y:S05]  /*5a60*/  BRA `(.L_x_117) ;  /* 0xffffffb800d87947 */ /* 0x000fea000383ffff */
.L_x_19:
[----:B-1----:R1:W2:Y:S02]  /*5a70*/  SYNCS.PHASECHK.TRANS64.TRYWAIT P1, [R3+URZ], R0 ;  /* 0x00000000030075a7 */ /* 0x0022a4000802017f */
[----:B--2---:R-:W-:Y:S05]  /*5a80*/  @!P1 NANOSLEEP.SYNCS 0x989680 ;  /* 0x009896800000995d */ /* 0x004fea0003900000 */
[----:B------:R-:W2:Y:S02]  /*5a90*/  @!P1 SYNCS.PHASECHK.TRANS64 P1, [R3+URZ], R0 ;  /* 0x00000000030095a7 */ /* 0x000ea4000802007f */
[----:B--2---:R-:W-:Y:S05]  /*5aa0*/  @!P1 BRA `(.L_x_19) ;  /* 0xfffffffc00f09947 */ /* 0x004fea000383ffff */
[----:B------:R-:W-:Y:S05]  /*5ab0*/  BRA `(.L_x_18) ;  /* 0xffffffbc00407947 */ /* 0x000fea000383ffff */
.L_x_24:
[----:B-1----:R-:W-:-:S04]  /*5ac0*/  IMAD.U32 R4, RZ, RZ, UR4 ;  /* 0x00000004ff047e24 */ /* 0x002fc8000f8e00ff */
[----:B------:R1:W2:Y:S03]  /*5ad0*/  SYNCS.PHASECHK.TRANS64.TRYWAIT P1, [R4+URZ], R3 ;  /* 0x00000003040075a7 */ /* 0x0002a6000802017f */
[----:B--2---:R-:W-:Y:S05]  /*5ae0*/  @!P1 NANOSLEEP.SYNCS 0x989680 ;  /* 0x009896800000995d */ /* 0x004fea0003900000 */
[----:B------:R-:W2:Y:S02]  /*5af0*/  @!P1 SYNCS.PHASECHK.TRANS64 P1, [R4+URZ], R3 ;  /* 0x00000003040095a7 */ /* 0x000ea4000802007f */
[----:B--2---:R-:W-:Y:S05]  /*5b00*/  @!P1 BRA `(.L_x_24) ;  /* 0xfffffffc00ec9947 */ /* 0x004fea000383ffff */
[----:B------:R-:W-:Y:S05]  /*5b10*/  BRA `(.L_x_23) ;  /* 0xffffffbc00f87947 */ /* 0x000fea000383ffff */
.L_x_30:
[----:B--2---:R2:W3:Y:S02]  /*5b20*/  SYNCS.PHASECHK.TRANS64.TRYWAIT P0, [R61+URZ+0x10], R0 ;  /* 0x000010003d0075a7 */ /* 0x0044e4000800017f */
[----:B---3--:R-:W-:Y:S05]  /*5b30*/  @!P0 NANOSLEEP.SYNCS 0x989680 ;  /* 0x009896800000895d */ /* 0x008fea0003900000 */
[----:B------:R-:W3:Y:S02]  /*5b40*/  @!P0 SYNCS.PHASECHK.TRANS64 P0, [R61+URZ+0x10], R0 ;  /* 0x000010003d0085a7 */ /* 0x000ee4000800007f */
[----:B---3--:R-:W-:Y:S05]  /*5b50*/  @!P0 BRA `(.L_x_30) ;  /* 0xfffffffc00f08947 */ /* 0x008fea000383ffff */
[----:B------:R-:W-:Y:S05]  /*5b60*/  BRA `(.L_x_118) ;  /* 0xffffffc400387947 */ /* 0x000fea000383ffff */
.L_x_99:
[----:B------:R-:W-:Y:S01]  /*5b70*/  BSSY B1, `(.L_x_119) ;  /* 0x0000006000017945 */ /* 0x000fe20003800000 */
[----:B------:R-:W-:-:S07]  /*5b80*/  IMAD.MOV.U32 R15, RZ, RZ, -0x1 ;  /* 0xffffffffff0f7424 */ /* 0x000fce00078e00ff */
[----:B------:R-:W-:Y:S05]  /*5b90*/  WARPSYNC.COLLECTIVE R15, `(.L_x_120) ;  /* 0x000000000f0c7348 */ /* 0x000fea0003c00000 */
[----:B------:R-:W-:Y:S02]  /*5ba0*/  ELECT P6, UR62, PT ;  /* 0x00000000003e782f */ /* 0x000fe400038c0000 */
[----:B------:R-:W-:Y:S01]  /*5bb0*/  MOV R14, UR62 ;  /* 0x0000003e000e7c02 */ /* 0x000fe20008000f00 */
[----:B------:R-:W-:Y:S10]  /*5bc0*/  ENDCOLLECTIVE ;  /* 0x000000000000791b */ /* 0x000ff40003800000 */
.L_x_120:
[----:B------:R-:W-:Y:S05]  /*5bd0*/  BSYNC B1 ;  /* 0x0000000000017941 */ /* 0x000fea0003800000 */
.L_x_119:
[----:B------:R-:W-:Y:S05]  /*5be0*/  BRA `(.L_x_121) ;  /* 0xfffffff0005c7947 */ /* 0x000fea000383ffff */
.L_x_102:
[----:B-1----:R1:W2:Y:S02]  /*5bf0*/  SYNCS.PHASECHK.TRANS64.TRYWAIT P1, [R7+URZ+0x10], R4 ;  /* 0x00001004070075a7 */ /* 0x0022a4000802017f */
[----:B--2---:R-:W-:Y:S05]  /*5c00*/  @!P1 NANOSLEEP.SYNCS 0x989680 ;  /* 0x009896800000995d */ /* 0x004fea0003900000 */
[----:B------:R-:W2:Y:S02]  /*5c10*/  @!P1 SYNCS.PHASECHK.TRANS64 P1, [R7+URZ+0x10], R4 ;  /* 0x00001004070095a7 */ /* 0x000ea4000802007f */
[----:B--2---:R-:W-:Y:S05]  /*5c20*/  @!P1 BRA `(.L_x_102) ;  /* 0xfffffffc00f09947 */ /* 0x004fea000383ffff */
[----:B------:R-:W-:Y:S05]  /*5c30*/  BRA `(.L_x_122) ;  /* 0xfffffff000907947 */ /* 0x000fea000383ffff */
.L_x_111:
[----:B------:R-:W-:Y:S01]  /*5c40*/  BSSY B0, `(.L_x_123) ;  /* 0x0000006000007945 */ /* 0x000fe20003800000 */
[----:B------:R-:W-:-:S07]  /*5c50*/  IMAD.MOV.U32 R15, RZ, RZ, -0x1 ;  /* 0xffffffffff0f7424 */ /* 0x000fce00078e00ff */
[----:B------:R-:W-:Y:S05]  /*5c60*/  WARPSYNC.COLLECTIVE R15, `(.L_x_124) ;  /* 0x000000000f0c7348 */ /* 0x000fea0003c00000 */
[----:B------:R-:W-:Y:S02]  /*5c70*/  ELECT P6, UR62, PT ;  /* 0x00000000003e782f */ /* 0x000fe400038c0000 */
[----:B------:R-:W-:Y:S01]  /*5c80*/  MOV R14, UR62 ;  /* 0x0000003e000e7c02 */ /* 0x000fe20008000f00 */
[----:B------:R-:W-:Y:S10]  /*5c90*/  ENDCOLLECTIVE ;  /* 0x000000000000791b */ /* 0x000ff40003800000 */
.L_x_124:
[----:B------:R-:W-:Y:S05]  /*5ca0*/  BSYNC B0 ;  /* 0x0000000000007941 */ /* 0x000fea0003800000 */
.L_x_123:
[----:B------:R-:W-:Y:S05]  /*5cb0*/  BRA `(.L_x_125) ;  /* 0xfffffff800e87947 */ /* 0x000fea000383ffff */
.L_x_115:
[----:B0-----:R0:W1:Y:S02]  /*5cc0*/  SYNCS.PHASECHK.TRANS64.TRYWAIT P0, [R7+URZ], R2 ;  /* 0x00000002070075a7 */ /* 0x001064000800017f */
[----:B-1----:R-:W-:Y:S05]  /*5cd0*/  @!P0 NANOSLEEP.SYNCS 0x989680 ;  /* 0x009896800000895d */ /* 0x002fea0003900000 */
[----:B------:R-:W1:Y:S02]  /*5ce0*/  @!P0 SYNCS.PHASECHK.TRANS64 P0, [R7+URZ], R2 ;  /* 0x00000002070085a7 */ /* 0x000e64000800007f */
[----:B-1----:R-:W-:Y:S05]  /*5cf0*/  @!P0 BRA `(.L_x_115) ;  /* 0xfffffffc00f08947 */ /* 0x002fea000383ffff */
[----:B------:R-:W-:Y:S05]  /*5d00*/  BRA `(.L_x_126) ;  /* 0xfffffffc00247947 */ /* 0x000fea000383ffff */
.L_x_127:
[----:B------:R-:W-:-:S00]  /*5d10*/  BRA `(.L_x_127) ;  /* 0xfffffffc00fc7947 */ /* 0x000fc0000383ffff */
[----:B------:R-:W-:-:S00]  /*5d20*/  NOP ;  /* 0x0000000000007918 */ /* 0x000fc00000000000 */
        /* <DEDUP_REMOVED lines=13> */
.L_x_128:


//--------------------- .nv.global.init           --------------------------
	.section	.nv.global.init,"aw",@progbits
.nv.global.init:
	.type		$str$22,@object
	.size		$str$22,($str$23 - $str$22)
$str$22:
        /*0000*/ 	.byte	0x6b, 0x5f, 0x74, 0x69, 0x6c, 0x65, 0x5f, 0x63, 0x6f, 0x75, 0x6e, 0x74, 0x20, 0x3e, 0x3d, 0x20
        /*0010*/ 	.byte	0x31, 0x00
	.type		$str$23,@object
	.size		$str$23,(__unnamed_1 - $str$23)
$str$23:
        /*0012*/ 	.byte	0x2f, 0x74, 0x6d, 0x70, 0x2f, 0x63, 0x75, 0x74, 0x6c, 0x61, 0x73, 0x73, 0x5f, 0x73, 0x77, 0x65
        /*0022*/ 	.byte	0x65, 0x70, 0x5f, 0x73, 0x72, 0x63, 0x2f, 0x69, 0x6e, 0x63, 0x6c, 0x75, 0x64, 0x65, 0x2f, 0x63
        /*0032*/ 	.byte	0x75, 0x74, 0x6c, 0x61, 0x73, 0x73, 0x2f, 0x67, 0x65, 0x6d, 0x6d, 0x2f, 0x63, 0x6f, 0x6c, 0x6c
        /*0042*/ 	.byte	0x65, 0x63, 0x74, 0x69, 0x76, 0x65, 0x2f, 0x73, 0x6d, 0x39, 0x30, 0x5f, 0x6d, 0x6d, 0x61, 0x5f
        /*0052*/ 	.byte	0x74, 0x6d, 0x61, 0x5f, 0x67, 0x6d, 0x6d, 0x61, 0x5f, 0x73, 0x73, 0x5f, 0x77, 0x61, 0x72, 0x70
        /*0062*/ 	.byte	0x73, 0x70, 0x65, 0x63, 0x69, 0x61, 0x6c, 0x69, 0x7a, 0x65, 0x64, 0x2e, 0x68, 0x70, 0x70, 0x00
	.type		__unnamed_1,@object
	.size		__unnamed_1,(.L_0 - __unnamed_1)
__unnamed_1:
        /*0072*/ 	.byte	0x76, 0x6f, 0x69, 0x64, 0x20, 0x63, 0x75, 0x74, 0x6c, 0x61, 0x73, 0x73, 0x3a, 0x3a, 0x67, 0x65
        /* <DEDUP_REMOVED lines=179> */
        /*0bb2*/ 	.byte	0x74, 0x79, 0x5d, 0x00
.L_0:


//--------------------- .nv.shared._ZN7cutlass13device_kernelINS_4gemm6kernel13GemmUniversalIN4cute5tupleIJiiiiEEENS1_10collective13CollectiveMmaINS1_34MainloopSm90TmaGmmaWarpSpecializedILi2ENS5_IJNS4_1CILi1EEESB_SB_EEENS1_32KernelTmaWarpSpecializedPingpongEEENS5_IJNSA_ILi64EEESF_SF_EEENS_6half_tENS5_IJlSB_lEEESH_SI_NS4_8TiledMMAINS4_8MMA_AtomIJNS4_4SM904GMMA25MMA_64x64x16_F32F16F16_SSILNSM_5MajorE0ELSO_0ELNSM_7ScaleInE1ELSP_1EEEEEENS4_6LayoutISC_NS5_IJNSA_ILi0EEEST_ST_EEEEENS5_IJNS4_10UnderscoreESW_SW_EEEEENS4_13SM90_TMA_LOADENS4_14ComposedLayoutINS4_7SwizzleILi3ELi4ELi3EEENS4_18smem_ptr_flag_bitsILi16EEENSS_INS5_IJNSA_ILi8EEESF_EEENS5_IJSF_SB_EEEEEEEvNS4_8identityESZ_S19_vS1A_EENS_8epilogue10collective6detail29Sm90TmaWarpSpecializedAdapterINS1D_15DefaultEpilogueISH_SI_SI_NS1C_6thread17LinearCombinationISH_Li1EffLNS1H_9ScaleType4KindE0ELNS_15FloatRoundStyleE2ESH_EENS1_15EpilogueDefaultEEEEEvvEEEEvNT_6ParamsE --------------------------
	.section	.nv.shared._ZN7cutlass13device_kernelINS_4gemm6kernel13GemmUniversalIN4cute5tupleIJiiiiEEENS1_10collective13CollectiveMmaINS1_34MainloopSm90TmaGmmaWarpSpecializedILi2ENS5_IJNS4_1CILi1EEESB_SB_EEENS1_32KernelTmaWarpSpecializedPingpongEEENS5_IJNSA_ILi64EEESF_SF_EEENS_6half_tENS5_IJlSB_lEEESH_SI_NS4_8TiledMMAINS4_8MMA_AtomIJNS4_4SM904GMMA25MMA_64x64x16_F32F16F16_SSILNSM_5MajorE0ELSO_0ELNSM_7ScaleInE1ELSP_1EEEEEENS4_6LayoutISC_NS5_IJNSA_ILi0EEEST_ST_EEEEENS5_IJNS4_10UnderscoreESW_SW_EEEEENS4_13SM90_TMA_LOADENS4_14ComposedLayoutINS4_7SwizzleILi3ELi4ELi3EEENS4_18smem_ptr_flag_bitsILi16EEENSS_INS5_IJNSA_ILi8EEESF_EEENS5_IJSF_SB_EEEEEEEvNS4_8identityESZ_S19_vS1A_EENS_8epilogue10collective6detail29Sm90TmaWarpSpecializedAdapterINS1D_15DefaultEpilogueISH_SI_SI_NS1C_6thread17LinearCombinationISH_Li1EffLNS1H_9ScaleType4KindE0ELNS_15FloatRoundStyleE2ESH_EENS1_15EpilogueDefaultEEEEEvvEEEEvNT_6ParamsE,"aw",@nobits
	.sectionflags	@""
	.align	16
	.zero		1024


//--------------------- .nv.shared.reserved.0     --------------------------
	.section	.nv.shared.reserved.0,"aw",@nobits
	.weak		__nv_reservedSMEM_offset_0_alias
	.size		__nv_reservedSMEM_offset_0_alias, 0, 0
	.other		__nv_reservedSMEM_offset_0_alias,@"STO_CUDA_RESERVED_SHARED STV_DEFAULT"
__nv_reservedSMEM_offset_0_alias:
	.zero		0


//--------------------- .nv.global                --------------------------
	.section	.nv.global,"aw",@nobits
.nv.global:
	.type		_ZN40_INTERNAL_98b3fed0_4_k_cu_2895231c_209514cute1_E,@object
	.size		_ZN40_INTERNAL_98b3fed0_4_k_cu_2895231c_209514cute1_E,(_ZN40_INTERNAL_98b3fed0_4_k_cu_2895231c_209514cuda3std3__45__cpo6cbeginE - _ZN40_INTERNAL_98b3fed0_4_k_cu_2895231c_209514cute1_E)
_ZN40_INTERNAL_98b3fed0_4_k_cu_2895231c_209514cute1_E:
	.zero		1
	.type		_ZN40_INTERNAL_98b3fed0_4_k_cu_2895231c_209514cuda3std3__45__cpo6cbeginE,@object
	.size		_ZN40_INTERNAL_98b3fed0_4_k_cu_2895231c_209514cuda3std3__45__cpo6cbeginE,(_ZN40_INTERNAL_98b3fed0_4_k_cu_2895231c_209514cuda3std3__48in_placeE - _ZN40_INTERNAL_98b3fed0_4_k_cu_2895231c_209514cuda3std3__45__cpo6cbeginE)
_ZN40_INTERNAL_98b3fed0_4_k_cu_2895231c_209514cuda3std3__45__cpo6cbeginE:
	.zero		1
	.type		_ZN40_INTERNAL_98b3fed0_4_k_cu_2895231c_209514cuda3std3__48in_placeE,@object
	.size		_ZN40_INTERNAL_98b3fed0_4_k_cu_2895231c_209514cuda3std3__48in_placeE,(_ZN40_INTERNAL_98b3fed0_4_k_cu_2895231c_209514cuda3std6ranges3__45__cpo9iter_moveE - _ZN40_INTERNAL_98b3fed0_4_k_cu_2895231c_209514cuda3std3__48in_placeE)
_ZN40_INTERNAL_98b3fed0_4_k_cu_2895231c_209514cuda3std3__48in_placeE:
	.zero		1
	.type		_ZN40_INTERNAL_98b3fed0_4_k_cu_2895231c_209514cuda3std6ranges3__45__cpo9iter_moveE,@object
	.size		_ZN40_INTERNAL_98b3fed0_4_k_cu_2895231c_209514cuda3std6ranges3__45__cpo9iter_moveE,(_ZN40_INTERNAL_98b3fed0_4_k_cu_2895231c_209514cuda3std3__45__cpo5beginE - _ZN40_INTERNAL_98b3fed0_4_k_cu_2895231c_209514cuda3std6ranges3__45__cpo9iter_moveE)
_ZN40_INTERNAL_98b3fed0_4_k_cu_2895231c_209514cuda3std6ranges3__45__cpo9iter_moveE:
	.zero		1
	.type		_ZN40_INTERNAL_98b3fed0_4_k_cu_2895231c_209514cuda3std3__45__cpo5beginE,@object
	.size		_ZN40_INTERNAL_98b3fed0_4_k_cu_2895231c_209514cuda3std3__45__cpo5beginE,(_ZN40_INTERNAL_98b3fed0_4_k_cu_2895231c_209514cuda3std3__442_GLOBAL__N__98b3fed0_4_k_cu_2895231c_209516ignoreE - _ZN40_INTERNAL_98b3fed0_4_k_cu_2895231c_209514cuda3std3__45__cpo5beginE)
_ZN40_INTERNAL_98b3fed0_4_k_cu_2895231c_209514cuda3std3__45__cpo5beginE:
	.zero		1
	.type		_ZN40_INTERNAL_98b3fed0_4_k_cu_2895231c_209514cuda3std3__442_GLOBAL__N__98b3fed0_4_k_cu_2895231c_209516ignoreE,@object
	.size		_ZN40_INTERNAL_98b3fed0_4_k_cu_2895231c_209514cuda3std3__442_GLOBAL__N__98b3fed0_4_k_cu_2895231c_209516ignoreE,(_ZN40_INTERNAL_98b3fed0_4_k_cu_2895231c_209514cute7productE - _ZN40_INTERNAL_98b3fed0_4_k_cu_2895231c_209514cuda3std3__442_GLOBAL__N__98b3fed0_4_k_cu_2895231c_209516ignoreE)
_ZN40_INTERNAL_98b3fed0_4_k_cu_2895231c_209514cuda3std3__442_GLOBAL__N__98b3fed0_4_k_cu_2895231c_209516ignoreE:
	.zero		1
	.type		_ZN40_INTERNAL_98b3fed0_4_k_cu_2895231c_209514cute7productE,@object
	.size		_ZN40_INTERNAL_98b3fed0_4_k_cu_2895231c_209514cute7productE,(_ZN40_INTERNAL_98b3fed0_4_k_cu_2895231c_209514cuda3std3__45__cpo3endE - _ZN40_INTERNAL_98b3fed0_4_k_cu_2895231c_209514cute7productE)
_ZN40_INTERNAL_98b3fed0_4_k_cu_2895231c_209514cute7productE:
	.zero		1
	.type		_ZN40_INTERNAL_98b3fed0_4_k_cu_2895231c_209514cuda3std3__45__cpo3endE,@object
	.size		_ZN40_INTERNAL_98b3fed0_4_k_cu_2895231c_209514cuda3std3__45__cpo3endE,(_ZN40_INTERNAL_98b3fed0_4_k_cu_2895231c_209514cuda3std3__419piecewise_constructE - _ZN40_INTERNAL_98b3fed0_4_k_cu_2895231c_209514cuda3std3__45__cpo3endE)
_ZN40_INTERNAL_98b3fed0_4_k_cu_2895231c_209514cuda3std3__45__cpo3endE:
	.zero		1
	.type		_ZN40_INTERNAL_98b3fed0_4_k_cu_2895231c_209514cuda3std3__419piecewise_constructE,@object
	.size		_ZN40_INTERNAL_98b3fed0_4_k_cu_2895231c_209514cuda3std3__419piecewise_constructE,(_ZN40_INTERNAL_98b3fed0_4_k_cu_2895231c_209514cuda3std3__45__cpo4cendE - _ZN40_INTERNAL_98b3fed0_4_k_cu_2895231c_209514cuda3std3__419piecewise_constructE)
_ZN40_INTERNAL_98b3fed0_4_k_cu_2895231c_209514cuda3std3__419piecewise_constructE:
	.zero		1
	.type		_ZN40_INTERNAL_98b3fed0_4_k_cu_2895231c_209514cuda3std3__45__cpo4cendE,@object
	.size		_ZN40_INTERNAL_98b3fed0_4_k_cu_2895231c_209514cuda3std3__45__cpo4cendE,(_ZN40_INTERNAL_98b3fed0_4_k_cu_2895231c_209514cuda3std6ranges3__45__cpo4swapE - _ZN40_INTERNAL_98b3fed0_4_k_cu_2895231c_209514cuda3std3__45__cpo4cendE)
_ZN40_INTERNAL_98b3fed0_4_k_cu_2895231c_209514cuda3std3__45__cpo4cendE:
	.zero		1
	.type		_ZN40_INTERNAL_98b3fed0_4_k_cu_2895231c_209514cuda3std6ranges3__45__cpo4swapE,@object
	.size		_ZN40_INTERNAL_98b3fed0_4_k_cu_2895231c_209514cuda3std6ranges3__45__cpo4swapE,(.L_8 - _ZN40_INTERNAL_98b3fed0_4_k_cu_2895231c_209514cuda3std6ranges3__45__cpo4swapE)
_ZN40_INTERNAL_98b3fed0_4_k_cu_2895231c_209514cuda3std6ranges3__45__cpo4swapE:
	.zero		1
.L_8:


//--------------------- .nv.constant0._ZN7cutlass13device_kernelINS_4gemm6kernel13GemmUniversalIN4cute5tupleIJiiiiEEENS1_10collective13CollectiveMmaINS1_34MainloopSm90TmaGmmaWarpSpecializedILi2ENS5_IJNS4_1CILi1EEESB_SB_EEENS1_32KernelTmaWarpSpecializedPingpongEEENS5_IJNSA_ILi64EEESF_SF_EEENS_6half_tENS5_IJlSB_lEEESH_SI_NS4_8TiledMMAINS4_8MMA_AtomIJNS4_4SM904GMMA25MMA_64x64x16_F32F16F16_SSILNSM_5MajorE0ELSO_0ELNSM_7ScaleInE1ELSP_1EEEEEENS4_6LayoutISC_NS5_IJNSA_ILi0EEEST_ST_EEEEENS5_IJNS4_10UnderscoreESW_SW_EEEEENS4_13SM90_TMA_LOADENS4_14ComposedLayoutINS4_7SwizzleILi3ELi4ELi3EEENS4_18smem_ptr_flag_bitsILi16EEENSS_INS5_IJNSA_ILi8EEESF_EEENS5_IJSF_SB_EEEEEEEvNS4_8identityESZ_S19_vS1A_EENS_8epilogue10collective6detail29Sm90TmaWarpSpecializedAdapterINS1D_15DefaultEpilogueISH_SI_SI_NS1C_6thread17LinearCombinationISH_Li1EffLNS1H_9ScaleType4KindE0ELNS_15FloatRoundStyleE2ESH_EENS1_15EpilogueDefaultEEEEEvvEEEEvNT_6ParamsE --------------------------
	.section	.nv.constant0._ZN7cutlass13device_kernelINS_4gemm6kernel13GemmUniversalIN4cute5tupleIJiiiiEEENS1_10collective13CollectiveMmaINS1_34MainloopSm90TmaGmmaWarpSpecializedILi2ENS5_IJNS4_1CILi1EEESB_SB_EEENS1_32KernelTmaWarpSpecializedPingpongEEENS5_IJNSA_ILi64EEESF_SF_EEENS_6half_tENS5_IJlSB_lEEESH_SI_NS4_8TiledMMAINS4_8MMA_AtomIJNS4_4SM904GMMA25MMA_64x64x16_F32F16F16_SSILNSM_5MajorE0ELSO_0ELNSM_7ScaleInE1ELSP_1EEEEEENS4_6LayoutISC_NS5_IJNSA_ILi0EEEST_ST_EEEEENS5_IJNS4_10UnderscoreESW_SW_EEEEENS4_13SM90_TMA_LOADENS4_14ComposedLayoutINS4_7SwizzleILi3ELi4ELi3EEENS4_18smem_ptr_flag_bitsILi16EEENSS_INS5_IJNSA_ILi8EEESF_EEENS5_IJSF_SB_EEEEEEEvNS4_8identityESZ_S19_vS1A_EENS_8epilogue10collective6detail29Sm90TmaWarpSpecializedAdapterINS1D_15DefaultEpilogueISH_SI_SI_NS1C_6thread17LinearCombinationISH_Li1EffLNS1H_9ScaleType4KindE0ELNS_15FloatRoundStyleE2ESH_EENS1_15EpilogueDefaultEEEEEvvEEEEvNT_6ParamsE,"a",@progbits
	.sectionflags	@""
	.align	4
.nv.constant0._ZN7cutlass13device_kernelINS_4gemm6kernel13GemmUniversalIN4cute5tupleIJiiiiEEENS1_10collective13CollectiveMmaINS1_34MainloopSm90TmaGmmaWarpSpecializedILi2ENS5_IJNS4_1CILi1EEESB_SB_EEENS1_32KernelTmaWarpSpecializedPingpongEEENS5_IJNSA_ILi64EEESF_SF_EEENS_6half_tENS5_IJlSB_lEEESH_SI_NS4_8TiledMMAINS4_8MMA_AtomIJNS4_4SM904GMMA25MMA_64x64x16_F32F16F16_SSILNSM_5MajorE0ELSO_0ELNSM_7ScaleInE1ELSP_1EEEEEENS4_6LayoutISC_NS5_IJNSA_ILi0EEEST_ST_EEEEENS5_IJNS4_10UnderscoreESW_SW_EEEEENS4_13SM90_TMA_LOADENS4_14ComposedLayoutINS4_7SwizzleILi3ELi4ELi3EEENS4_18smem_ptr_flag_bitsILi16EEENSS_INS5_IJNSA_ILi8EEESF_EEENS5_IJSF_SB_EEEEEEEvNS4_8identityESZ_S19_vS1A_EENS_8epilogue10collective6detail29Sm90TmaWarpSpecializedAdapterINS1D_15DefaultEpilogueISH_SI_SI_NS1C_6thread17LinearCombinationISH_Li1EffLNS1H_9ScaleType4KindE0ELNS_15FloatRoundStyleE2ESH_EENS1_15EpilogueDefaultEEEEEvvEEEEvNT_6ParamsE:
	.zero		1664


//--------------------- SYMBOLS --------------------------

	.type		.nv.reservedSmem.offset0,@object
	.size		.nv.reservedSmem.offset0,0x4
	.type		__assertfail,@function
